	.target	sm_90a

	.elftype	@"ET_EXEC"


//--------------------- .note.nv.tkinfo           --------------------------
	.section	.note.nv.tkinfo,"",@"SHT_NOTE"
	.sectionflags	@"SHF_NOTE_NV_TKINFO"
	.tkinfo
        /*0018*/ 	.word	0x00000002
        /*0030*/ 	.string	""
        /*0030*/ 	.string	"ptxas"
        /*0030*/ 	.string	"Cuda compilation tools, release 13.0, V13.0.88"
        /*0030*/ 	.string	"Build cuda_13.0.r13.0/compiler.36424714_0"
        /*0030*/ 	.string	"-arch sm_90a -m 64 "



//--------------------- .note.nv.cuinfo           --------------------------
	.section	.note.nv.cuinfo,"",@"SHT_NOTE"
	.sectionflags	@"SHF_NOTE_NV_CUINFO"
        /*0018*/ 	.short	0x0002
        /*001a*/ 	.short	0x005a
        /*001c*/ 	.short	0x0082
	.zero		2


//--------------------- .nv.info                  --------------------------
	.section	.nv.info,"",@"SHT_CUDA_INFO"
	.align	4


	//----- nvinfo : EIATTR_REGCOUNT
	.align		4
        /*0000*/ 	.byte	0x04, 0x2f
        /*0002*/ 	.short	(.L_15 - .L_14)
	.align		4
.L_14:
        /*0004*/ 	.word	index@(_ZN7cutlass13device_kernelINS_4fmha6kernel13FmhaKernelTmaINS1_10collective15FmhaMainloopTmaINS_10bfloat16_tEfN4cute5tupleIJNS7_1CILi64EEESA_NS9_ILi32EEEEEENS4_13DefaultFusionEJEEENS4_15FmhaFwdEpilogueIS6_fNS8_IJSA_SB_SA_EEEEEJEEEEEvNT_6ParamsE)
        /*0008*/ 	.word	0x00000050


	//----- nvinfo : EIATTR_FRAME_SIZE
	.align		4
.L_15:
        /*000c*/ 	.byte	0x04, 0x11
        /*000e*/ 	.short	(.L_17 - .L_16)
	.align		4
.L_16:
        /*0010*/ 	.word	index@($__internal_0_$__cuda_sm20_rcp_rn_f32_slowpath)
        /*0014*/ 	.word	0x00000000


	//----- nvinfo : EIATTR_FRAME_SIZE
	.align		4
.L_17:
        /*0018*/ 	.byte	0x04, 0x11
        /*001a*/ 	.short	(.L_19 - .L_18)
	.align		4
.L_18:
        /*001c*/ 	.word	index@(_ZN7cutlass13device_kernelINS_4fmha6kernel13FmhaKernelTmaINS1_10collective15FmhaMainloopTmaINS_10bfloat16_tEfN4cute5tupleIJNS7_1CILi64EEESA_NS9_ILi32EEEEEENS4_13DefaultFusionEJEEENS4_15FmhaFwdEpilogueIS6_fNS8_IJSA_SB_SA_EEEEEJEEEEEvNT_6ParamsE)
        /*0020*/ 	.word	0x00000000


	//----- nvinfo : EIATTR_MIN_STACK_SIZE
	.align		4
.L_19:
        /*0024*/ 	.byte	0x04, 0x12
        /*0026*/ 	.short	(.L_21 - .L_20)
	.align		4
.L_20:
        /*0028*/ 	.word	index@(_ZN7cutlass13device_kernelINS_4fmha6kernel13FmhaKernelTmaINS1_10collective15FmhaMainloopTmaINS_10bfloat16_tEfN4cute5tupleIJNS7_1CILi64EEESA_NS9_ILi32EEEEEENS4_13DefaultFusionEJEEENS4_15FmhaFwdEpilogueIS6_fNS8_IJSA_SB_SA_EEEEEJEEEEEvNT_6ParamsE)
        /*002c*/ 	.word	0x00000000
.L_21:


//--------------------- .nv.compat                --------------------------
	.section	.nv.compat,"",@"SHT_CUDA_COMPAT_INFO"
	.align	4
        /*0000*/ 	.byte	0x02, 0x09, 0x01, 0x00, 0x02, 0x02, 0x04, 0x00, 0x02, 0x05, 0x05, 0x00, 0x03, 0x07, 0x01, 0x01
        /*0010*/ 	.byte	0x02, 0x03, 0x01, 0x00, 0x02, 0x06, 0x01, 0x00, 0x04, 0x0b, 0x08, 0x00, 0x00, 0x00, 0x00, 0x00
        /*0020*/ 	.byte	0x00, 0x00, 0x00, 0x00


//--------------------- .nv.info._ZN7cutlass13device_kernelINS_4fmha6kernel13FmhaKernelTmaINS1_10collective15FmhaMainloopTmaINS_10bfloat16_tEfN4cute5tupleIJNS7_1CILi64EEESA_NS9_ILi32EEEEEENS4_13DefaultFusionEJEEENS4_15FmhaFwdEpilogueIS6_fNS8_IJSA_SB_SA_EEEEEJEEEEEvNT_6ParamsE --------------------------
	.section	.nv.info._ZN7cutlass13device_kernelINS_4fmha6kernel13FmhaKernelTmaINS1_10collective15FmhaMainloopTmaINS_10bfloat16_tEfN4cute5tupleIJNS7_1CILi64EEESA_NS9_ILi32EEEEEENS4_13DefaultFusionEJEEENS4_15FmhaFwdEpilogueIS6_fNS8_IJSA_SB_SA_EEEEEJEEEEEvNT_6ParamsE,"",@"SHT_CUDA_INFO"
	.sectionflags	@""
	.align	4


	//----- nvinfo : EIATTR_CUDA_API_VERSION
	.align		4
        /*0000*/ 	.byte	0x04, 0x37
        /*0002*/ 	.short	(.L_23 - .L_22)
.L_22:
        /*0004*/ 	.word	0x00000082


	//----- nvinfo : EIATTR_KPARAM_INFO
	.align		4
.L_23:
        /*0008*/ 	.byte	0x04, 0x17
        /*000a*/ 	.short	(.L_25 - .L_24)
.L_24:
        /*000c*/ 	.word	0x00000000
        /*0010*/ 	.short	0x0000
        /*0012*/ 	.short	0x0070
        /*0014*/ 	.byte	0x00, 0xf0, 0x01, 0x20


	//----- nvinfo : EIATTR_SPARSE_MMA_MASK
	.align		4
.L_25:
        /*0018*/ 	.byte	0x03, 0x50
        /*001a*/ 	.short	0x0000


	//----- nvinfo : EIATTR_MAXREG_COUNT
	.align		4
        /*001c*/ 	.byte	0x03, 0x1b
        /*001e*/ 	.short	0x00ff


	//----- nvinfo : EIATTR_NUM_BARRIERS
	.align		4
        /*0020*/ 	.byte	0x02, 0x4c
        /*0022*/ 	.byte	0x02
	.zero		1


	//----- nvinfo : EIATTR_EXTERNS
	.align		4
        /*0024*/ 	.byte	0x04, 0x0f
        /*0026*/ 	.short	(.L_27 - .L_26)


	//   ....[0]....
	.align		4
.L_26:
        /*0028*/ 	.word	index@(__assertfail)


	//----- nvinfo : EIATTR_MERCURY_ISA_VERSION
	.align		4
.L_27:
        /*002c*/ 	.byte	0x03, 0x5f
        /*002e*/ 	.short	0x0101


	//----- nvinfo : EIATTR_COOP_GROUP_MASK_REGIDS
	.align		4
        /*0030*/ 	.byte	0x04, 0x29
        /*0032*/ 	.short	(.L_29 - .L_28)


	//   ....[0]....
.L_28:
        /*0034*/ 	.word	0xffffffff


	//   ....[1]....
        /*0038*/ 	.word	0xffffffff


	//   ....[2]....
        /*003c*/ 	.word	0xffffffff


	//   ....[3]....
        /*0040*/ 	.word	0xffffffff


	//   ....[4]....
        /*0044*/ 	.word	0xffffffff


	//   ....[5]....
        /*0048*/ 	.word	0xffffffff


	//   ....[6]....
        /*004c*/ 	.word	0xffffffff


	//   ....[7]....
        /*0050*/ 	.word	0xffffffff


	//   ....[8]....
        /*0054*/ 	.word	0xffffffff


	//   ....[9]....
        /*0058*/ 	.word	0xffffffff


	//   ....[10]....
        /*005c*/ 	.word	0xffffffff


	//   ....[11]....
        /*0060*/ 	.word	0xffffffff


	//   ....[12]....
        /*0064*/ 	.word	0xffffffff


	//   ....[13]....
        /*0068*/ 	.word	0xffffffff


	//   ....[14]....
        /*006c*/ 	.word	0xffffffff


	//   ....[15]....
        /*0070*/ 	.word	0xffffffff


	//   ....[16]....
        /*0074*/ 	.word	0xffffffff


	//----- nvinfo : EIATTR_COOP_GROUP_INSTR_OFFSETS
	.align		4
.L_29:
        /*0078*/ 	.byte	0x04, 0x28
        /*007a*/ 	.short	(.L_31 - .L_30)


	//   ....[0]....
.L_30:
        /*007c*/ 	.word	0x00000050


	//   ....[1]....
        /*0080*/ 	.word	0x00000140


	//   ....[2]....
        /*0084*/ 	.word	0x00000270


	//   ....[3]....
        /*0088*/ 	.word	0x00000410


	//   ....[4]....
        /*008c*/ 	.word	0x00000550


	//   ....[5]....
        /*0090*/ 	.word	0x00001460


	//   ....[6]....
        /*0094*/ 	.word	0x000014f0


	//   ....[7]....
        /*0098*/ 	.word	0x00001520


	//   ....[8]....
        /*009c*/ 	.word	0x00001580


	//   ....[9]....
        /*00a0*/ 	.word	0x00002ae0


	//   ....[10]....
        /*00a4*/ 	.word	0x00002b00


	//   ....[11]....
        /*00a8*/ 	.word	0x00002b30


	//   ....[12]....
        /*00ac*/ 	.word	0x00002b40


	//   ....[13]....
        /*00b0*/ 	.word	0x00004060


	//   ....[14]....
        /*00b4*/ 	.word	0x000040a0


	//   ....[15]....
        /*00b8*/ 	.word	0x000040d0


	//   ....[16]....
        /*00bc*/ 	.word	0x000040f0


	//----- nvinfo : EIATTR_SYSCALL_OFFSETS
	.align		4
.L_31:
        /*00c0*/ 	.byte	0x04, 0x46
        /*00c2*/ 	.short	(.L_33 - .L_32)


	//   ....[0]....
.L_32:
        /*00c4*/ 	.word	0x00004930


	//   ....[1]....
        /*00c8*/ 	.word	0x00004a50


	//----- nvinfo : EIATTR_MBARRIER_INSTR_OFFSETS
	.align		4
.L_33:
        /*00cc*/ 	.byte	0x04, 0x39
        /*00ce*/ 	.short	(.L_35 - .L_34)


	//   ....[0]....
.L_34:
        /*00d0*/ 	.word	0x00000240
        /*00d4*/ 	.word	0x000000ff
        /*00d8*/ 	.word	0x00005040
        /*00dc*/ 	.short	0x0100
        /*00de*/ 	.byte	0x08
	.zero		1


	//   ....[1]....
        /*00e0*/ 	.word	0x00000250
        /*00e4*/ 	.word	0x000000ff
        /*00e8*/ 	.word	0x00005048
        /*00ec*/ 	.short	0x0100
        /*00ee*/ 	.byte	0x08
	.zero		1


	//   ....[2]....
        /*00f0*/ 	.word	0x00000380
        /*00f4*/ 	.word	0x000000ff
        /*00f8*/ 	.word	0x00005000
        /*00fc*/ 	.short	0x0100
        /*00fe*/ 	.byte	0x08
	.zero		1


	//   ....[3]....
        /*0100*/ 	.word	0x00000390
        /*0104*/ 	.word	0x000000ff
        /*0108*/ 	.word	0x00005020
        /*010c*/ 	.short	0x0100
        /*010e*/ 	.byte	0x08
	.zero		1


	//   ....[4]....
        /*0110*/ 	.word	0x000003a0
        /*0114*/ 	.word	0x000000ff
        /*0118*/ 	.word	0x00005008
        /*011c*/ 	.short	0x0100
        /*011e*/ 	.byte	0x08
	.zero		1


	//   ....[5]....
        /*0120*/ 	.word	0x000003b0
        /*0124*/ 	.word	0x000000ff
        /*0128*/ 	.word	0x00005028
        /*012c*/ 	.short	0x0100
        /*012e*/ 	.byte	0x08
	.zero		1


	//   ....[6]....
        /*0130*/ 	.word	0x000003c0
        /*0134*/ 	.word	0x000000ff
        /*0138*/ 	.word	0x00005010
        /*013c*/ 	.short	0x0100
        /*013e*/ 	.byte	0x08
	.zero		1


	//   ....[7]....
        /*0140*/ 	.word	0x000003d0
        /*0144*/ 	.word	0x000000ff
        /*0148*/ 	.word	0x00005030
        /*014c*/ 	.short	0x0100
        /*014e*/ 	.byte	0x08
	.zero		1


	//   ....[8]....
        /*0150*/ 	.word	0x000003e0
        /*0154*/ 	.word	0x000000ff
        /*0158*/ 	.word	0x00005018
        /*015c*/ 	.short	0x0100
        /*015e*/ 	.byte	0x08
	.zero		1


	//   ....[9]....
        /*0160*/ 	.word	0x000003f0
        /*0164*/ 	.word	0x000000ff
        /*0168*/ 	.word	0x00005038
        /*016c*/ 	.short	0x0100
        /*016e*/ 	.byte	0x08
	.zero		1


	//   ....[10]....
        /*0170*/ 	.word	0x00000520
        /*0174*/ 	.word	0x000000ff
        /*0178*/ 	.word	0x00005050
        /*017c*/ 	.short	0x0100
        /*017e*/ 	.byte	0x08
	.zero		1


	//   ....[11]....
        /*0180*/ 	.word	0x00000530
        /*0184*/ 	.word	0x000000ff
        /*0188*/ 	.word	0x00005058
        /*018c*/ 	.short	0x0100
        /*018e*/ 	.byte	0x08
	.zero		1


	//   ....[12]....
        /*0190*/ 	.word	0x00000660
        /*0194*/ 	.word	0x00000003
        /*0198*/ 	.word	0x00005048
        /*019c*/ 	.short	0x010a
        /*019e*/ 	.byte	0x3f
	.zero		1


	//   ....[13]....
        /*01a0*/ 	.word	0x00000920
        /*01a4*/ 	.word	0x00000000
        /*01a8*/ 	.word	0x00005020
        /*01ac*/ 	.short	0x010a
        /*01ae*/ 	.byte	0x3f
	.zero		1


	//   ....[14]....
        /*01b0*/ 	.word	0x00000ad0
        /*01b4*/ 	.word	0x00000000
        /*01b8*/ 	.word	0x00005020
        /*01bc*/ 	.short	0x010a
        /*01be*/ 	.byte	0x3f
	.zero		1


	//   ....[15]....
        /*01c0*/ 	.word	0x00000cf0
        /*01c4*/ 	.word	0x00000002
        /*01c8*/ 	.word	0x00005020
        /*01cc*/ 	.short	0x010a
        /*01ce*/ 	.byte	0x3f
	.zero		1


	//   ....[16]....
        /*01d0*/ 	.word	0x00000f00
        /*01d4*/ 	.word	0x00000003
        /*01d8*/ 	.word	0x00005020
        /*01dc*/ 	.short	0x010a
        /*01de*/ 	.byte	0x3f
	.zero		1


	//   ....[17]....
        /*01e0*/ 	.word	0x00001130
        /*01e4*/ 	.word	0x00000002
        /*01e8*/ 	.word	0x00005040
        /*01ec*/ 	.short	0x010a
        /*01ee*/ 	.byte	0x3f
	.zero		1


	//   ....[18]....
        /*01f0*/ 	.word	0x00001150
        /*01f4*/ 	.word	0x00000002
        /*01f8*/ 	.word	0x00005000
        /*01fc*/ 	.short	0x010a
        /*01fe*/ 	.byte	0x3f
	.zero		1


	//   ....[19]....
        /*0200*/ 	.word	0x00001850
        /*0204*/ 	.word	0x00000002
        /*0208*/ 	.word	0x00005008
        /*020c*/ 	.short	0x010a
        /*020e*/ 	.byte	0x3f
	.zero		1


	//   ....[20]....
        /*0210*/ 	.word	0x00002460
        /*0214*/ 	.word	0x0000000a
        /*0218*/ 	.word	0x00000000
        /*021c*/ 	.short	0x0101
        /*021e*/ 	.byte	0x3f
	.zero		1


	//   ....[21]....
        /*0220*/ 	.word	0x00002510
        /*0224*/ 	.word	0x00000009
        /*0228*/ 	.word	0x00005000
        /*022c*/ 	.short	0x010a
        /*022e*/ 	.byte	0x3f
	.zero		1


	//   ....[22]....
        /*0230*/ 	.word	0x00002690
        /*0234*/ 	.word	0x00000000
        /*0238*/ 	.word	0x00005020
        /*023c*/ 	.short	0x010a
        /*023e*/ 	.byte	0x3f
	.zero		1


	//   ....[23]....
        /*0240*/ 	.word	0x00002af0
        /*0244*/ 	.word	0x0000004a
        /*0248*/ 	.word	0x00000000
        /*024c*/ 	.short	0x0101
        /*024e*/ 	.byte	0x3f
	.zero		1


	//   ....[24]....
        /*0250*/ 	.word	0x00002bf0
        /*0254*/ 	.word	0x00000016
        /*0258*/ 	.word	0x00005000
        /*025c*/ 	.short	0x010a
        /*025e*/ 	.byte	0x3f
	.zero		1


	//   ....[25]....
        /*0260*/ 	.word	0x00003d00
        /*0264*/ 	.word	0x0000000a
        /*0268*/ 	.word	0x00000000
        /*026c*/ 	.short	0x0101
        /*026e*/ 	.byte	0x3f
	.zero		1


	//   ....[26]....
        /*0270*/ 	.word	0x00003d80
        /*0274*/ 	.word	0x0000000a
        /*0278*/ 	.word	0x00005020
        /*027c*/ 	.short	0x010a
        /*027e*/ 	.byte	0x3f
	.zero		1


	//   ....[27]....
        /*0280*/ 	.word	0x00004ef0
        /*0284*/ 	.word	0x00000003
        /*0288*/ 	.word	0x00005048
        /*028c*/ 	.short	0x010a
        /*028e*/ 	.byte	0x3f
	.zero		1


	//   ....[28]....
        /*0290*/ 	.word	0x00004f40
        /*0294*/ 	.word	0x00000000
        /*0298*/ 	.word	0x00005020
        /*029c*/ 	.short	0x010a
        /*029e*/ 	.byte	0x3f
	.zero		1


	//   ....[29]....
        /*02a0*/ 	.word	0x00004f90
        /*02a4*/ 	.word	0x00000000
        /*02a8*/ 	.word	0x00005020
        /*02ac*/ 	.short	0x010a
        /*02ae*/ 	.byte	0x3f
	.zero		1


	//   ....[30]....
        /*02b0*/ 	.word	0x00004fe0
        /*02b4*/ 	.word	0x00000002
        /*02b8*/ 	.word	0x00005020
        /*02bc*/ 	.short	0x010a
        /*02be*/ 	.byte	0x3f
	.zero		1


	//   ....[31]....
        /*02c0*/ 	.word	0x00005030
        /*02c4*/ 	.word	0x00000003
        /*02c8*/ 	.word	0x00005020
        /*02cc*/ 	.short	0x010a
        /*02ce*/ 	.byte	0x3f
	.zero		1


	//   ....[32]....
        /*02d0*/ 	.word	0x00005080
        /*02d4*/ 	.word	0x00000002
        /*02d8*/ 	.word	0x00005040
        /*02dc*/ 	.short	0x010a
        /*02de*/ 	.byte	0x3f
	.zero		1


	//   ....[33]....
        /*02e0*/ 	.word	0x000050d0
        /*02e4*/ 	.word	0x00000002
        /*02e8*/ 	.word	0x00005000
        /*02ec*/ 	.short	0x010a
        /*02ee*/ 	.byte	0x3f
	.zero		1


	//   ....[34]....
        /*02f0*/ 	.word	0x00005120
        /*02f4*/ 	.word	0x00000002
        /*02f8*/ 	.word	0x00005008
        /*02fc*/ 	.short	0x010a
        /*02fe*/ 	.byte	0x3f
	.zero		1


	//   ....[35]....
        /*0300*/ 	.word	0x00005170
        /*0304*/ 	.word	0x00000009
        /*0308*/ 	.word	0x00005000
        /*030c*/ 	.short	0x010a
        /*030e*/ 	.byte	0x3f
	.zero		1


	//   ....[36]....
        /*0310*/ 	.word	0x000051c0
        /*0314*/ 	.word	0x00000000
        /*0318*/ 	.word	0x00005020
        /*031c*/ 	.short	0x010a
        /*031e*/ 	.byte	0x3f
	.zero		1


	//   ....[37]....
        /*0320*/ 	.word	0x00005210
        /*0324*/ 	.word	0x00000016
        /*0328*/ 	.word	0x00005000
        /*032c*/ 	.short	0x010a
        /*032e*/ 	.byte	0x3f
	.zero		1


	//   ....[38]....
        /*0330*/ 	.word	0x00005260
        /*0334*/ 	.word	0x0000000a
        /*0338*/ 	.word	0x00005020
        /*033c*/ 	.short	0x010a
        /*033e*/ 	.byte	0x3f
	.zero		1


	//----- nvinfo : EIATTR_NUM_MBARRIERS
	.align		4
.L_35:
        /*0340*/ 	.byte	0x03, 0x38
        /*0342*/ 	.short	0x000c


	//----- nvinfo : EIATTR_EXIT_INSTR_OFFSETS
	.align		4
        /*0344*/ 	.byte	0x04, 0x1c
        /*0346*/ 	.short	(.L_37 - .L_36)


	//   ....[0]....
.L_36:
        /*0348*/ 	.word	0x00004ee0


	//----- nvinfo : EIATTR_MAX_THREADS
	.align		4
.L_37:
        /*034c*/ 	.byte	0x04, 0x05
        /*034e*/ 	.short	(.L_39 - .L_38)
.L_38:
        /*0350*/ 	.word	0x00000080
        /*0354*/ 	.word	0x00000001
        /*0358*/ 	.word	0x00000001


	//----- nvinfo : EIATTR_CRS_STACK_SIZE
	.align		4
.L_39:
        /*035c*/ 	.byte	0x04, 0x1e
        /*035e*/ 	.short	(.L_41 - .L_40)
.L_40:
        /*0360*/ 	.word	0x00000000


	//----- nvinfo : EIATTR_CBANK_PARAM_SIZE
	.align		4
.L_41:
        /*0364*/ 	.byte	0x03, 0x19
        /*0366*/ 	.short	0x0870


	//----- nvinfo : EIATTR_PARAM_CBANK
	.align		4
        /*0368*/ 	.byte	0x04, 0x0a
        /*036a*/ 	.short	(.L_43 - .L_42)
	.align		4
.L_42:
        /*036c*/ 	.word	index@(.nv.constant0._ZN7cutlass13device_kernelINS_4fmha6kernel13FmhaKernelTmaINS1_10collective15FmhaMainloopTmaINS_10bfloat16_tEfN4cute5tupleIJNS7_1CILi64EEESA_NS9_ILi32EEEEEENS4_13DefaultFusionEJEEENS4_15FmhaFwdEpilogueIS6_fNS8_IJSA_SB_SA_EEEEEJEEEEEvNT_6ParamsE)
        /*0370*/ 	.short	0x0210
        /*0372*/ 	.short	0x0870


	//----- nvinfo : EIATTR_SW_WAR
	.align		4
.L_43:
        /*0374*/ 	.byte	0x04, 0x36
        /*0376*/ 	.short	(.L_45 - .L_44)
.L_44:
        /*0378*/ 	.word	0x00000008
.L_45:


//--------------------- .nv.callgraph             --------------------------
	.section	.nv.callgraph,"",@"SHT_CUDA_CALLGRAPH"
	.align	4
	.sectionentsize	8
	.align		4
        /*0000*/ 	.word	0x00000000
	.align		4
        /*0004*/ 	.word	0xffffffff
	.align		4
        /*0008*/ 	.word	index@(_ZN7cutlass13device_kernelINS_4fmha6kernel13FmhaKernelTmaINS1_10collective15FmhaMainloopTmaINS_10bfloat16_tEfN4cute5tupleIJNS7_1CILi64EEESA_NS9_ILi32EEEEEENS4_13DefaultFusionEJEEENS4_15FmhaFwdEpilogueIS6_fNS8_IJSA_SB_SA_EEEEEJEEEEEvNT_6ParamsE)
	.align		4
        /*000c*/ 	.word	index@(__assertfail)
	.align		4
        /*0010*/ 	.word	0x00000000
	.align		4
        /*0014*/ 	.word	0xfffffffe
	.align		4
        /*0018*/ 	.word	0x00000000
	.align		4
        /*001c*/ 	.word	0xfffffffd
	.align		4
        /*0020*/ 	.word	0x00000000
	.align		4
        /*0024*/ 	.word	0xfffffffc


//--------------------- .nv.constant4             --------------------------
	.section	.nv.constant4,"a",@progbits
	.align	8
	.align		8
.nv.constant4:
        /*0000*/ 	.dword	__assertfail
	.align		8
        /*0008*/ 	.dword	__unnamed_1
	.align		8
        /*0010*/ 	.dword	_ZN39_INTERNAL_d7bd12de_4_k_cu_70d67b17_25514cuda3std3__45__cpo5beginE
	.align		8
        /*0018*/ 	.dword	_ZN39_INTERNAL_d7bd12de_4_k_cu_70d67b17_25514cuda3std3__45__cpo3endE
	.align		8
        /*0020*/ 	.dword	_ZN39_INTERNAL_d7bd12de_4_k_cu_70d67b17_25514cuda3std3__45__cpo6cbeginE
	.align		8
        /*0028*/ 	.dword	_ZN39_INTERNAL_d7bd12de_4_k_cu_70d67b17_25514cuda3std3__45__cpo4cendE
	.align		8
        /*0030*/ 	.dword	_ZN39_INTERNAL_d7bd12de_4_k_cu_70d67b17_25514cuda3std3__441_GLOBAL__N__d7bd12de_4_k_cu_70d67b17_25516ignoreE
	.align		8
        /*0038*/ 	.dword	_ZN39_INTERNAL_d7bd12de_4_k_cu_70d67b17_25514cuda3std3__419piecewise_constructE
	.align		8
        /*0040*/ 	.dword	_ZN39_INTERNAL_d7bd12de_4_k_cu_70d67b17_25514cuda3std3__48in_placeE
	.align		8
        /*0048*/ 	.dword	_ZN39_INTERNAL_d7bd12de_4_k_cu_70d67b17_25514cuda3std6ranges3__45__cpo4swapE
	.align		8
        /*0050*/ 	.dword	_ZN39_INTERNAL_d7bd12de_4_k_cu_70d67b17_25514cuda3std6ranges3__45__cpo9iter_moveE
	.align		8
        /*0058*/ 	.dword	_ZN39_INTERNAL_d7bd12de_4_k_cu_70d67b17_25514cute7productE
	.align		8
        /*0060*/ 	.dword	_ZN39_INTERNAL_d7bd12de_4_k_cu_70d67b17_25514cute1_E
	.align		8
        /*0068*/ 	.dword	$str$23
	.align		8
        /*0070*/ 	.dword	$str$24


//--------------------- .text._ZN7cutlass13device_kernelINS_4fmha6kernel13FmhaKernelTmaINS1_10collective15FmhaMainloopTmaINS_10bfloat16_tEfN4cute5tupleIJNS7_1CILi64EEESA_NS9_ILi32EEEEEENS4_13DefaultFusionEJEEENS4_15FmhaFwdEpilogueIS6_fNS8_IJSA_SB_SA_EEEEEJEEEEEvNT_6ParamsE --------------------------
	.section	.text._ZN7cutlass13device_kernelINS_4fmha6kernel13FmhaKernelTmaINS1_10collective15FmhaMainloopTmaINS_10bfloat16_tEfN4cute5tupleIJNS7_1CILi64EEESA_NS9_ILi32EEEEEENS4_13DefaultFusionEJEEENS4_15FmhaFwdEpilogueIS6_fNS8_IJSA_SB_SA_EEEEEJEEEEEvNT_6ParamsE,"ax",@progbits
	.align	128
.text._ZN7cutlass13device_kernelINS_4fmha6kernel13FmhaKernelTmaINS1_10collective15FmhaMainloopTmaINS_10bfloat16_tEfN4cute5tupleIJNS7_1CILi64EEESA_NS9_ILi32EEEEEENS4_13DefaultFusionEJEEENS4_15FmhaFwdEpilogueIS6_fNS8_IJSA_SB_SA_EEEEEJEEEEEvNT_6ParamsE:
        .type           _ZN7cutlass13device_kernelINS_4fmha6kernel13FmhaKernelTmaINS1_10collective15FmhaMainloopTmaINS_10bfloat16_tEfN4cute5tupleIJNS7_1CILi64EEESA_NS9_ILi32EEEEEENS4_13DefaultFusionEJEEENS4_15FmhaFwdEpilogueIS6_fNS8_IJSA_SB_SA_EEEEEJEEEEEvNT_6ParamsE,@function
        .size           _ZN7cutlass13device_kernelINS_4fmha6kernel13FmhaKernelTmaINS1_10collective15FmhaMainloopTmaINS_10bfloat16_tEfN4cute5tupleIJNS7_1CILi64EEESA_NS9_ILi32EEEEEENS4_13DefaultFusionEJEEENS4_15FmhaFwdEpilogueIS6_fNS8_IJSA_SB_SA_EEEEEJEEEEEvNT_6ParamsE,(.L_x_74 - _ZN7cutlass13device_kernelINS_4fmha6kernel13FmhaKernelTmaINS1_10collective15FmhaMainloopTmaINS_10bfloat16_tEfN4cute5tupleIJNS7_1CILi64EEESA_NS9_ILi32EEEEEENS4_13DefaultFusionEJEEENS4_15FmhaFwdEpilogueIS6_fNS8_IJSA_SB_SA_EEEEEJEEEEEvNT_6ParamsE)
        .other          _ZN7cutlass13device_kernelINS_4fmha6kernel13FmhaKernelTmaINS1_10collective15FmhaMainloopTmaINS_10bfloat16_tEfN4cute5tupleIJNS7_1CILi64EEESA_NS9_ILi32EEEEEENS4_13DefaultFusionEJEEENS4_15FmhaFwdEpilogueIS6_fNS8_IJSA_SB_SA_EEEEEJEEEEEvNT_6ParamsE,@"STO_CUDA_ENTRY STV_DEFAULT"
_ZN7cutlass13device_kernelINS_4fmha6kernel13FmhaKernelTmaINS1_10collective15FmhaMainloopTmaINS_10bfloat16_tEfN4cute5tupleIJNS7_1CILi64EEESA_NS9_ILi32EEEEEENS4_13DefaultFusionEJEEENS4_15FmhaFwdEpilogueIS6_fNS8_IJSA_SB_SA_EEEEEJEEEEEvNT_6ParamsE:
[----:B------:R-:W1:Y:S01]  /*0000*/  LDC R1, c[0x0][0x28] ;  /* 0x00000a00ff017b82 */ /* 0x000e620000000800 */
[----:B------:R-:W2:Y:S01]  /*0010*/  S2R R17, SR_TID.X ;  /* 0x0000000000117919 */ /* 0x000ea20000002100 */
[----:B------:R-:W-:Y:S01]  /*0020*/  ELECT P0, URZ, PT ;  /* 0x00000000003f782f */ /* 0x000fe20003800000 */
[----:B------:R-:W-:Y:S01]  /*0030*/  BSSY B0, `(.L_x_0) ;  /* 0x0000010000007945 */ /* 0x000fe20003800000 */
[----:B--2---:R-:W-:-:S05]  /*0040*/  SHF.R.U32.HI R8, RZ, 0x5, R17 ;  /* 0x00000005ff087819 */ /* 0x004fca0000011611 */
[----:B------:R-:W2:Y:S02]  /*0050*/  SHFL.IDX PT, R0, R8, RZ, 0x1f ;  /* 0x00001fff08007589 */ /* 0x000ea400000e0000 */
[----:B--2---:R-:W-:-:S13]  /*0060*/  ISETP.NE.OR P0, PT, R0, RZ, !P0 ;  /* 0x000000ff0000720c */ /* 0x004fda0004705670 */
[----:B-1----:R-:W-:Y:S05]  /*0070*/  @P0 BRA `(.L_x_1) ;  /* 0x00000000002c0947 */ /* 0x002fea0003800000 */
[----:B------:R-:W-:Y:S02]  /*0080*/  ULDC.64 UR4, c[0x0][0x198] ;  /* 0x0000660000047ab9 */ /* 0x000fe40000000a00 */
[----:B------:R-:W-:Y:S02]  /*0090*/  UIADD3 UR6, UP0, UR4, 0xf0, URZ ;  /* 0x000000f004067890 */ /* 0x000fe4000ff1e03f */
[----:B------:R-:W-:Y:S02]  /*00a0*/  UIADD3 UR8, UP1, UR4, 0x1f0, URZ ;  /* 0x000001f004087890 */ /* 0x000fe4000ff3e03f */
[----:B------:R-:W-:Y:S02]  /*00b0*/  UIADD3 UR4, UP2, UR4, 0x2f0, URZ ;  /* 0x000002f004047890 */ /* 0x000fe4000ff5e03f */
[----:B------:R-:W-:Y:S02]  /*00c0*/  UIADD3.X UR7, URZ, UR5, URZ, UP0, !UPT ;  /* 0x000000053f077290 */ /* 0x000fe400087fe43f */
[----:B------:R-:W-:-:S02]  /*00d0*/  UIADD3.X UR9, URZ, UR5, URZ, UP1, !UPT ;  /* 0x000000053f097290 */ /* 0x000fc40008ffe43f */
[----:B------:R-:W-:-:S05]  /*00e0*/  UIADD3.X UR5, URZ, UR5, URZ, UP2, !UPT ;  /* 0x000000053f057290 */ /* 0x000fca00097fe43f */
[----:B------:R1:W-:Y:S02]  /*00f0*/  UTMACCTL.PF [UR6] ;  /* 0x00000000060079b9 */ /* 0x0003e40008040000 */
[----:B------:R1:W-:Y:S02]  /*0100*/  UTMACCTL.PF [UR8] ;  /* 0x00000000080079b9 */ /* 0x0003e40008040000 */
[----:B------:R1:W-:Y:S02]  /*0110*/  UTMACCTL.PF [UR4] ;  /* 0x00000000040079b9 */ /* 0x0003e40008040000 */
[----:B-1----:R-:W-:Y:S01]  /*0120*/  NOP ;  /* 0x0000000000007918 */ /* 0x002fe20000000000 */
.L_x_1:
[----:B------:R-:W-:Y:S05]  /*0130*/  BSYNC B0 ;  /* 0x0000000000007941 */ /* 0x000fea0003800000 */
.L_x_0:
[----:B------:R-:W1:Y:S02]  /*0140*/  SHFL.IDX PT, R0, R8, RZ, 0x1f ;  /* 0x00001fff08007589 */ /* 0x000e6400000e0000 */
[----:B-1----:R-:W-:-:S13]  /*0150*/  ISETP.NE.AND P0, PT, R0, RZ, PT ;  /* 0x000000ff0000720c */ /* 0x002fda0003f05270 */
[----:B------:R-:W-:Y:S05]  /*0160*/  @P0 BRA `(.L_x_2) ;  /* 0x0000000000400947 */ /* 0x000fea0003800000 */
[----:B------:R-:W1:Y:S01]  /*0170*/  S2UR UR8, SR_CgaCtaId ;  /* 0x00000000000879c3 */ /* 0x000e620000008800 */
[----:B------:R-:W-:Y:S01]  /*0180*/  UMOV UR4, 0x400 ;  /* 0x0000040000047882 */ /* 0x000fe20000000000 */
[----:B------:R-:W-:Y:S01]  /*0190*/  UMOV UR5, 0x1 ;  /* 0x0000000100057882 */ /* 0x000fe20000000000 */
[----:B------:R-:W-:Y:S01]  /*01a0*/  UMOV UR6, 0x80 ;  /* 0x0000008000067882 */ /* 0x000fe20000000000 */
[----:B------:R-:W-:Y:S01]  /*01b0*/  ELECT P0, URZ, PT ;  /* 0x00000000003f782f */ /* 0x000fe20003800000 */
[----:B------:R-:W-:-:S04]  /*01c0*/  UIADD3 UR6, -UR6, 0x100000, URZ ;  /* 0x0010000006067890 */ /* 0x000fc8000fffe13f */
[----:B------:R-:W-:Y:S02]  /*01d0*/  USHF.L.U32 UR7, UR6, 0xb, URZ ;  /* 0x0000000b06077899 */ /* 0x000fe4000800063f */
[----:B------:R-:W-:Y:S02]  /*01e0*/  USHF.L.U32 UR6, UR6, 0x1, URZ ;  /* 0x0000000106067899 */ /* 0x000fe4000800063f */
[----:B-1----:R-:W-:Y:S02]  /*01f0*/  ULEA UR8, UR8, UR4, 0x18 ;  /* 0x0000000408087291 */ /* 0x002fe4000f8ec03f */
[----:B------:R-:W-:-:S04]  /*0200*/  UIADD3 UR4, -UR5, 0x100000, URZ ;  /* 0x0010000005047890 */ /* 0x000fc8000fffe13f */
[----:B------:R-:W-:Y:S02]  /*0210*/  USHF.L.U32 UR5, UR4, 0xb, URZ ;  /* 0x0000000b04057899 */ /* 0x000fe4000800063f */
[----:B------:R-:W-:Y:S01]  /*0220*/  USHF.L.U32 UR4, UR4, 0x1, URZ ;  /* 0x0000000104047899 */ /* 0x000fe2000800063f */
[----:B------:R-:W1:Y:S11]  /*0230*/  FENCE.VIEW.ASYNC.S ;  /* 0x00000000000073c6 */ /* 0x000e760000000000 */
[----:B-1----:R1:W2:Y:S01]  /*0240*/  SYNCS.EXCH.64 URZ, [UR8+0x5040], UR4 ;  /* 0x00504004083f75b2 */ /* 0x0022a20008000100 */
[----:B------:R1:W3:Y:S01]  /*0250*/  SYNCS.EXCH.64 URZ, [UR8+0x5048], UR6 ;  /* 0x00504806083f75b2 */ /* 0x0002e20008000100 */
[----:B------:R-:W-:Y:S01]  /*0260*/  NOP ;  /* 0x0000000000007918 */ /* 0x000fe20000000000 */
.L_x_2:
[----:B------:R-:W4:Y:S01]  /*0270*/  SHFL.IDX PT, R0, R8, RZ, 0x1f ;  /* 0x00001fff08007589 */ /* 0x000f2200000e0000 */
[----:B------:R-:W-:Y:S01]  /*0280*/  NOP ;  /* 0x0000000000007918 */ /* 0x000fe20000000000 */
[----:B----4-:R-:W-:-:S13]  /*0290*/  ISETP.NE.AND P0, PT, R0, RZ, PT ;  /* 0x000000ff0000720c */ /* 0x010fda0003f05270 */
[----:B------:R-:W-:Y:S05]  /*02a0*/  @P0 BRA `(.L_x_3) ;  /* 0x0000000000580947 */ /* 0x000fea0003800000 */
[----:B-1----:R-:W1:Y:S01]  /*02b0*/  S2UR UR5, SR_CgaCtaId ;  /* 0x00000000000579c3 */ /* 0x002e620000008800 */
[----:B------:R-:W-:Y:S01]  /*02c0*/  UMOV UR4, 0x400 ;  /* 0x0000040000047882 */ /* 0x000fe20000000000 */
[----:B------:R-:W-:Y:S01]  /*02d0*/  UMOV UR6, 0x1 ;  /* 0x0000000100067882 */ /* 0x000fe20000000000 */
[----:B------:R-:W-:Y:S01]  /*02e0*/  UMOV UR7, 0x80 ;  /* 0x0000008000077882 */ /* 0x000fe20000000000 */
[----:B------:R-:W-:Y:S01]  /*02f0*/  ELECT P0, URZ, PT ;  /* 0x00000000003f782f */ /* 0x000fe20003800000 */
[----:B-1----:R-:W-:Y:S02]  /*0300*/  ULEA UR8, UR5, UR4, 0x18 ;  /* 0x0000000405087291 */ /* 0x002fe4000f8ec03f */
[----:B------:R-:W-:-:S04]  /*0310*/  UIADD3 UR4, -UR6, 0x100000, URZ ;  /* 0x0010000006047890 */ /* 0x000fc8000fffe13f */
[----:B------:R-:W-:Y:S02]  /*0320*/  USHF.L.U32 UR5, UR4, 0xb, URZ ;  /* 0x0000000b04057899 */ /* 0x000fe4000800063f */
[----:B------:R-:W-:Y:S02]  /*0330*/  USHF.L.U32 UR4, UR4, 0x1, URZ ;  /* 0x0000000104047899 */ /* 0x000fe4000800063f */
[----:B------:R-:W-:-:S04]  /*0340*/  UIADD3 UR6, -UR7, 0x100000, URZ ;  /* 0x0010000007067890 */ /* 0x000fc8000fffe13f */
[----:B------:R-:W-:Y:S02]  /*0350*/  USHF.L.U32 UR7, UR6, 0xb, URZ ;  /* 0x0000000b06077899 */ /* 0x000fe4000800063f */
[----:B------:R-:W-:Y:S01]  /*0360*/  USHF.L.U32 UR6, UR6, 0x1, URZ ;  /* 0x0000000106067899 */ /* 0x000fe2000800063f */
[----:B------:R-:W1:Y:S03]  /*0370*/  FENCE.VIEW.ASYNC.S ;  /* 0x00000000000073c6 */ /* 0x000e660000000000 */
[----:B-1----:R4:W1:Y:S08]  /*0380*/  SYNCS.EXCH.64 URZ, [UR8+0x5000], UR4 ;  /* 0x00500004083f75b2 */ /* 0x0028700008000100 */
[----:B------:R4:W1:Y:S01]  /*0390*/  SYNCS.EXCH.64 URZ, [UR8+0x5020], UR6 ;  /* 0x00502006083f75b2 */ /* 0x0008620008000100 */
[----:B------:R4:W1:Y:S01]  /*03a0*/  SYNCS.EXCH.64 URZ, [UR8+0x5008], UR4 ;  /* 0x00500804083f75b2 */ /* 0x0008620008000100 */
[----:B------:R4:W1:Y:S01]  /*03b0*/  SYNCS.EXCH.64 URZ, [UR8+0x5028], UR6 ;  /* 0x00502806083f75b2 */ /* 0x0008620008000100 */
[----:B------:R4:W1:Y:S01]  /*03c0*/  SYNCS.EXCH.64 URZ, [UR8+0x5010], UR4 ;  /* 0x00501004083f75b2 */ /* 0x0008620008000100 */
[----:B------:R4:W1:Y:S01]  /*03d0*/  SYNCS.EXCH.64 URZ, [UR8+0x5030], UR6 ;  /* 0x00503006083f75b2 */ /* 0x0008620008000100 */
[----:B------:R4:W1:Y:S01]  /*03e0*/  SYNCS.EXCH.64 URZ, [UR8+0x5018], UR4 ;  /* 0x00501804083f75b2 */ /* 0x0008620008000100 */
[----:B------:R4:W1:Y:S02]  /*03f0*/  SYNCS.EXCH.64 URZ, [UR8+0x5038], UR6 ;  /* 0x00503806083f75b2 */ /* 0x0008640008000100 */
[----:B----4-:R-:W-:Y:S01]  /*0400*/  NOP ;  /* 0x0000000000007918 */ /* 0x010fe20000000000 */
.L_x_3:
        /* <DEDUP_REMOVED lines=18> */
[----:B------:R4:W1:Y:S02]  /*0530*/  SYNCS.EXCH.64 URZ, [UR8+0x5058], UR6 ;  /* 0x00505806083f75b2 */ /* 0x0008640008000100 */
[----:B----4-:R-:W-:Y:S01]  /*0540*/  NOP ;  /* 0x0000000000007918 */ /* 0x010fe20000000000 */
.L_x_4:
[----:B------:R-:W4:Y:S01]  /*0550*/  SHFL.IDX PT, R8, R8, RZ, 0x1f ;  /* 0x00001fff08087589 */ /* 0x000f2200000e0000 */
[----:B------:R-:W-:Y:S01]  /*0560*/  ELECT P0, URZ, PT ;  /* 0x00000000003f782f */ /* 0x000fe20003800000 */
[----:B------:R-:W-:Y:S01]  /*0570*/  NOP ;  /* 0x0000000000007918 */ /* 0x000fe20000000000 */
[----:B------:R-:W4:Y:S01]  /*0580*/  S2UR UR36, SR_CTAID.Y ;  /* 0x00000000002479c3 */ /* 0x000f220000002600 */
[----:B------:R-:W-:Y:S01]  /*0590*/  BSSY B0, `(.L_x_5) ;  /* 0x0000023000007945 */ /* 0x000fe20003800000 */
[----:B------:R-:W-:Y:S01]  /*05a0*/  IMAD.MOV.U32 R7, RZ, RZ, RZ ;  /* 0x000000ffff077224 */ /* 0x000fe200078e00ff */
[----:B------:R-:W-:-:S05]  /*05b0*/  LOP3.LUT R16, R17, 0x7f, RZ, 0xc0, !PT ;  /* 0x0000007f11107812 */ /* 0x000fca00078ec0ff */
[----:B------:R-:W4:Y:S08]  /*05c0*/  S2UR UR37, SR_CTAID.Z ;  /* 0x00000000002579c3 */ /* 0x000f300000002700 */
[----:B-123--:R-:W-:Y:S01]  /*05d0*/  BAR.SYNC.DEFER_BLOCKING 0x0 ;  /* 0x0000000000007b1d */ /* 0x00efe20000010000 */
[----:B----4-:R-:W-:-:S13]  /*05e0*/  ISETP.EQ.AND P1, PT, R8, RZ, P0 ;  /* 0x000000ff0800720c */ /* 0x010fda0000722270 */
[----:B------:R-:W-:Y:S05]  /*05f0*/  @!P1 BRA `(.L_x_6) ;  /* 0x0000000000709947 */ /* 0x000fea0003800000 */
[----:B------:R-:W1:Y:S01]  /*0600*/  S2R R3, SR_CgaCtaId ;  /* 0x0000000000037919 */ /* 0x000e620000008800 */
[----:B------:R-:W-:Y:S01]  /*0610*/  MOV R0, 0x400 ;  /* 0x0000040000007802 */ /* 0x000fe20000000f00 */
[----:B------:R-:W-:Y:S01]  /*0620*/  IMAD.MOV.U32 R2, RZ, RZ, 0x1 ;  /* 0x00000001ff027424 */ /* 0x000fe200078e00ff */
[----:B------:R-:W-:Y:S02]  /*0630*/  ISETP.NE.AND P3, PT, R16, RZ, PT ;  /* 0x000000ff1000720c */ /* 0x000fe40003f65270 */
[----:B-1----:R-:W-:Y:S02]  /*0640*/  LEA R3, R3, R0, 0x18 ;  /* 0x0000000003037211 */ /* 0x002fe400078ec0ff */
[----:B------:R-:W-:-:S04]  /*0650*/  SHF.L.U32 R0, R2, 0x1f, RZ ;  /* 0x0000001f02007819 */ /* 0x000fc800000006ff */
[----:B------:R-:W1:Y:S02]  /*0660*/  SYNCS.PHASECHK.TRANS64.TRYWAIT P2, [R3+URZ+0x5048], R0 ;  /* 0x00504800030075a7 */ /* 0x000e64000804017f */
[----:B-1----:R-:W-:Y:S05]  /*0670*/  @!P2 BRA `(.L_x_7) ;  /* 0x00000048001ca947 */ /* 0x002fea0003800000 */
.L_x_57:
[----:B------:R-:W-:Y:S05]  /*0680*/  @P3 BRA `(.L_x_8) ;  /* 0x0000000000143947 */ /* 0x000fea0003800000 */
[----:B------:R-:W-:Y:S02]  /*0690*/  LOP3.LUT P2, RZ, R17, 0x1f, RZ, 0xc0, !PT ;  /* 0x0000001f11ff7812 */ /* 0x000fe4000784c0ff */
[----:B-1----:R-:W-:-:S04]  /*06a0*/  MOV R0, 0x1000 ;  /* 0x0000100000007802 */ /* 0x002fc80000000f00 */
[----:B------:R2:W-:Y:S07]  /*06b0*/  SYNCS.ARRIVE.TRANS64 RZ, [R3+URZ+0x5040], R0 ;  /* 0x0050400003ff79a7 */ /* 0x0005ee000800003f */
[----:B------:R-:W-:Y:S05]  /*06c0*/  @!P2 BRA `(.L_x_8) ;  /* 0x000000000004a947 */ /* 0x000fea0003800000 */
[----:B------:R-:W-:Y:S01]  /*06d0*/  BPT.TRAP 0x1 ;  /* 0x000000040000795c */ /* 0x000fe20000300000 */
.L_x_8:
[----:B------:R-:W3:Y:S01]  /*06e0*/  S2UR UR11, SR_CTAID.X ;  /* 0x00000000000b79c3 */ /* 0x000ee20000002500 */
[----:B------:R-:W-:Y:S01]  /*06f0*/  R2UR UR8, R3 ;  /* 0x00000000030872ca */ /* 0x000fe200000e0000 */
[----:B------:R-:W-:Y:S01]  /*0700*/  ULDC.64 UR4, c[0x0][0x198] ;  /* 0x0000660000047ab9 */ /* 0x000fe20000000a00 */
[----:B------:R-:W-:Y:S01]  /*0710*/  UMOV UR6, 0x0 ;  /* 0x0000000000067882 */ /* 0x000fe20000000000 */
[----:B------:R-:W-:Y:S01]  /*0720*/  UIADD3 UR4, UP0, UR4, 0xf0, URZ ;  /* 0x000000f004047890 */ /* 0x000fe2000ff1e03f */
[----:B------:R-:W-:Y:S01]  /*0730*/  UMOV UR7, 0x10000000 ;  /* 0x1000000000077882 */ /* 0x000fe20000000000 */
[----:B------:R-:W-:Y:S02]  /*0740*/  UMOV UR10, URZ ;  /* 0x0000003f000a7c82 */ /* 0x000fe40008000000 */
[----:B------:R-:W-:Y:S01]  /*0750*/  UIADD3.X UR5, URZ, UR5, URZ, UP0, !UPT ;  /* 0x000000053f057290 */ /* 0x000fe200087fe43f */
[----:B------:R-:W-:Y:S01]  /*0760*/  UMOV UR12, UR36 ;  /* 0x00000024000c7c82 */ /* 0x000fe20008000000 */
[----:B------:R-:W-:-:S04]  /*0770*/  UMOV UR13, UR37 ;  /* 0x00000025000d7c82 */ /* 0x000fc80008000000 */
[----:B------:R-:W-:Y:S02]  /*0780*/  UIADD3 UR9, UR8, 0x5040, URZ ;  /* 0x0000504008097890 */ /* 0x000fe4000fffe03f */
[----:B---3--:R-:W-:-:S09]  /*0790*/  USHF.L.U32 UR11, UR11, 0x6, URZ ;  /* 0x000000060b0b7899 */ /* 0x008fd2000800063f */
[----:B------:R3:W-:Y:S02]  /*07a0*/  UTMALDG.4D [UR8], [UR4], desc[UR6] ;  /* 0x00000608040075b4 */ /* 0x0007e40008019000 */
[----:B---3--:R-:W-:Y:S01]  /*07b0*/  NOP ;  /* 0x0000000000007918 */ /* 0x008fe20000000000 */
.L_x_6:
[----:B------:R-:W-:Y:S05]  /*07c0*/  BSYNC B0 ;  /* 0x0000000000007941 */ /* 0x000fea0003800000 */
.L_x_5:
[----:B------:R-:W1:Y:S01]  /*07d0*/  LDC R10, c[0x0][0x28c] ;  /* 0x0000a300ff0a7b82 */ /* 0x000e620000000800 */
[----:B------:R-:W-:Y:S01]  /*07e0*/  BSSY B0, `(.L_x_9) ;  /* 0x0000090000007945 */ /* 0x000fe20003800000 */
[----:B------:R-:W-:Y:S01]  /*07f0*/  IMAD.MOV.U32 R4, RZ, RZ, 0x1 ;  /* 0x00000001ff047424 */ /* 0x000fe200078e00ff */
[----:B------:R-:W-:Y:S01]  /*0800*/  MOV R5, RZ ;  /* 0x000000ff00057202 */ /* 0x000fe20000000f00 */
[----:B-12---:R-:W-:-:S05]  /*0810*/  VIADD R0, R10, 0x3f ;  /* 0x0000003f0a007836 */ /* 0x006fca0000000000 */
[----:B------:R-:W-:-:S04]  /*0820*/  SHF.R.S32.HI R3, RZ, 0x1f, R0 ;  /* 0x0000001fff037819 */ /* 0x000fc80000011400 */
[----:B------:R-:W-:-:S04]  /*0830*/  LEA.HI R3, R3, R0, RZ, 0x6 ;  /* 0x0000000003037211 */ /* 0x000fc800078f30ff */
[----:B------:R-:W-:-:S05]  /*0840*/  SHF.R.S32.HI R12, RZ, 0x6, R3 ;  /* 0x00000006ff0c7819 */ /* 0x000fca0000011403 */
[----:B------:R-:W-:Y:S01]  /*0850*/  IMAD.SHL.U32 R6, R12, 0x2, RZ ;  /* 0x000000020c067824 */ /* 0x000fe200078e00ff */
[----:B------:R-:W-:Y:S06]  /*0860*/  @!P1 BRA `(.L_x_10) ;  /* 0x00000008001c9947 */ /* 0x000fec0003800000 */
[----:B------:R-:W-:Y:S01]  /*0870*/  ISETP.GE.AND P1, PT, R10, 0x1, PT ;  /* 0x000000010a00780c */ /* 0x000fe20003f26270 */
[----:B------:R-:W-:Y:S01]  /*0880*/  IMAD.MOV.U32 R7, RZ, RZ, RZ ;  /* 0x000000ffff077224 */ /* 0x000fe200078e00ff */
[----:B------:R-:W-:Y:S02]  /*0890*/  LOP3.LUT R9, R17, 0x1f, RZ, 0xc0, !PT ;  /* 0x0000001f11097812 */ /* 0x000fe400078ec0ff */
[----:B------:R-:W-:-:S09]  /*08a0*/  MOV R5, RZ ;  /* 0x000000ff00057202 */ /* 0x000fd20000000f00 */
        /* <DEDUP_REMOVED lines=9> */
.L_x_58:
[----:B------:R-:W-:Y:S01]  /*0940*/  IMAD.MOV.U32 R5, RZ, RZ, 0x1 ;  /* 0x00000001ff057424 */ /* 0x000fe200078e00ff */
[----:B------:R-:W-:Y:S06]  /*0950*/  @P2 BRA `(.L_x_13) ;  /* 0x0000000000142947 */ /* 0x000fec0003800000 */
[----:B------:R-:W-:Y:S02]  /*0960*/  ISETP.NE.AND P1, PT, R9, RZ, PT ;  /* 0x000000ff0900720c */ /* 0x000fe40003f25270 */
[----:B-1----:R-:W-:-:S04]  /*0970*/  MOV R3, 0x1000 ;  /* 0x0000100000037802 */ /* 0x002fc80000000f00 */
[----:B------:R2:W-:Y:S07]  /*0980*/  SYNCS.ARRIVE.TRANS64 RZ, [R0+URZ+0x5000], R3 ;  /* 0x0050000300ff79a7 */ /* 0x0005ee000800003f */
[----:B------:R-:W-:Y:S05]  /*0990*/  @!P1 BRA `(.L_x_13) ;  /* 0x0000000000049947 */ /* 0x000fea0003800000 */
[----:B------:R-:W-:Y:S01]  /*09a0*/  BPT.TRAP 0x1 ;  /* 0x000000040000795c */ /* 0x000fe20000300000 */
.L_x_13:
[----:B-12---:R-:W1:Y:S01]  /*09b0*/  S2R R3, SR_CgaCtaId ;  /* 0x0000000000037919 */ /* 0x006e620000008800 */
[----:B------:R-:W-:Y:S01]  /*09c0*/  R2UR UR33, R0 ;  /* 0x00000000002172ca */ /* 0x000fe200000e0000 */
[----:B------:R-:W-:Y:S01]  /*09d0*/  ULDC.64 UR4, c[0x0][0x198] ;  /* 0x0000660000047ab9 */ /* 0x000fe20000000a00 */
[----:B------:R-:W-:Y:S01]  /*09e0*/  MOV R0, 0x400 ;  /* 0x0000040000007802 */ /* 0x000fe20000000f00 */
[----:B------:R-:W-:Y:S01]  /*09f0*/  UIADD3 UR4, UP0, UR4, 0x1f0, URZ ;  /* 0x000001f004047890 */ /* 0x000fe2000ff1e03f */
[----:B------:R-:W-:Y:S01]  /*0a00*/  ISETP.NE.AND P2, PT, R16, RZ, PT ;  /* 0x000000ff1000720c */ /* 0x000fe20003f45270 */
[----:B------:R-:W-:Y:S01]  /*0a10*/  UMOV UR6, 0x0 ;  /* 0x0000000000067882 */ /* 0x000fe20000000000 */
[----:B------:R-:W-:Y:S01]  /*0a20*/  UMOV UR7, 0x10000000 ;  /* 0x1000000000077882 */ /* 0x000fe20000000000 */
[----:B------:R-:W-:Y:S01]  /*0a30*/  UIADD3.X UR5, URZ, UR5, URZ, UP0, !UPT ;  /* 0x000000053f057290 */ /* 0x000fe200087fe43f */
[----:B------:R-:W-:Y:S01]  /*0a40*/  UMOV UR34, URZ ;  /* 0x0000003f00227c82 */ /* 0x000fe20008000000 */
[----:B------:R-:W-:-:S04]  /*0a50*/  UMOV UR35, URZ ;  /* 0x0000003f00237c82 */ /* 0x000fc80008000000 */
[----:B------:R-:W-:Y:S02]  /*0a60*/  UIADD3 UR32, UR33, 0x1000, URZ ;  /* 0x0000100021207890 */ /* 0x000fe4000fffe03f */
[----:B------:R-:W-:-:S09]  /*0a70*/  UIADD3 UR33, UR33, 0x5000, URZ ;  /* 0x0000500021217890 */ /* 0x000fd2000fffe03f */
[----:B------:R2:W-:Y:S01]  /*0a80*/  UTMALDG.4D [UR32], [UR4], desc[UR6] ;  /* 0x00000620040075b4 */ /* 0x0005e20008019000 */
[----:B-1----:R-:W-:Y:S01]  /*0a90*/  LEA R2, R3, R0, 0x18 ;  /* 0x0000000003027211 */ /* 0x002fe200078ec0ff */
[----:B------:R-:W-:-:S04]  /*0aa0*/  IMAD.MOV.U32 R3, RZ, RZ, 0x1 ;  /* 0x00000001ff037424 */ /* 0x000fc800078e00ff */
[----:B------:R-:W-:Y:S01]  /*0ab0*/  IMAD R0, R5, 0x8, R2 ;  /* 0x0000000805007824 */ /* 0x000fe200078e0202 */
[----:B------:R-:W-:-:S04]  /*0ac0*/  SHF.L.U32 R3, R3, 0x1f, RZ ;  /* 0x0000001f03037819 */ /* 0x000fc800000006ff */
[----:B------:R-:W1:Y:S02]  /*0ad0*/  SYNCS.PHASECHK.TRANS64.TRYWAIT P1, [R0+URZ+0x5020], R3 ;  /* 0x00502003000075a7 */ /* 0x000e64000802017f */
[----:B-12---:R-:W-:Y:S05]  /*0ae0*/  @!P1 BRA `(.L_x_14) ;  /* 0x0000004400289947 */ /* 0x006fea0003800000 */
.L_x_59:
[----:B------:R-:W-:Y:S01]  /*0af0*/  MOV R7, 0x1 ;  /* 0x0000000100077802 */ /* 0x000fe20000000f00 */
[----:B------:R-:W-:Y:S06]  /*0b00*/  @P2 BRA `(.L_x_15) ;  /* 0x0000000000142947 */ /* 0x000fec0003800000 */
[----:B------:R-:W-:Y:S01]  /*0b10*/  ISETP.NE.AND P1, PT, R9, RZ, PT ;  /* 0x000000ff0900720c */ /* 0x000fe20003f25270 */
[----:B-1----:R-:W-:-:S04]  /*0b20*/  IMAD.MOV.U32 R3, RZ, RZ, 0x1000 ;  /* 0x00001000ff037424 */ /* 0x002fc800078e00ff */
[----:B------:R2:W-:Y:S08]  /*0b30*/  SYNCS.ARRIVE.TRANS64 RZ, [R0+URZ+0x5000], R3 ;  /* 0x0050000300ff79a7 */ /* 0x0005f0000800003f */
[----:B------:R-:W-:Y:S05]  /*0b40*/  @!P1 BRA `(.L_x_15) ;  /* 0x0000000000049947 */ /* 0x000fea0003800000 */
[----:B------:R-:W-:Y:S01]  /*0b50*/  BPT.TRAP 0x1 ;  /* 0x000000040000795c */ /* 0x000fe20000300000 */
.L_x_15:
[C---:B------:R-:W-:Y:S01]  /*0b60*/  IMAD R2, R5.reuse, 0x1000, R2 ;  /* 0x0000100005027824 */ /* 0x040fe200078e0202 */
[----:B------:R-:W-:Y:S01]  /*0b70*/  R2UR UR33, R0 ;  /* 0x00000000002172ca */ /* 0x000fe200000e0000 */
[----:B------:R-:W-:Y:S01]  /*0b80*/  ULDC.64 UR4, c[0x0][0x198] ;  /* 0x0000660000047ab9 */ /* 0x000fe20000000a00 */
[----:B------:R-:W-:Y:S01]  /*0b90*/  UMOV UR6, 0x0 ;  /* 0x0000000000067882 */ /* 0x000fe20000000000 */
[----:B------:R-:W-:Y:S01]  /*0ba0*/  UIADD3 UR4, UP0, UR4, 0x2f0, URZ ;  /* 0x000002f004047890 */ /* 0x000fe2000ff1e03f */
[----:B------:R-:W-:Y:S01]  /*0bb0*/  R2UR UR32, R2 ;  /* 0x00000000022072ca */ /* 0x000fe200000e0000 */
[----:B------:R-:W-:Y:S01]  /*0bc0*/  UMOV UR7, 0x10000000 ;  /* 0x1000000000077882 */ /* 0x000fe20000000000 */
[----:B------:R-:W-:Y:S01]  /*0bd0*/  UMOV UR34, URZ ;  /* 0x0000003f00227c82 */ /* 0x000fe20008000000 */
[----:B------:R-:W-:Y:S01]  /*0be0*/  UIADD3.X UR5, URZ, UR5, URZ, UP0, !UPT ;  /* 0x000000053f057290 */ /* 0x000fe200087fe43f */
[----:B------:R-:W-:Y:S01]  /*0bf0*/  IADD3 R5, R5, 0x1, RZ ;  /* 0x0000000105057810 */ /* 0x000fe20007ffe0ff */
[----:B------:R-:W-:-:S04]  /*0c00*/  UMOV UR35, URZ ;  /* 0x0000003f00237c82 */ /* 0x000fc80008000000 */
[----:B------:R-:W-:-:S04]  /*0c10*/  UIADD3 UR33, UR33, 0x5000, URZ ;  /* 0x0000500021217890 */ /* 0x000fc8000fffe03f */
[----:B------:R-:W-:-:S09]  /*0c20*/  UIADD3 UR32, UR32, 0x1000, URZ ;  /* 0x0000100020207890 */ /* 0x000fd2000fffe03f */
[----:B------:R3:W-:Y:S02]  /*0c30*/  UTMALDG.4D [UR32], [UR4], desc[UR6] ;  /* 0x00000620040075b4 */ /* 0x0007e40008019000 */
[----:B---3--:R-:W-:Y:S01]  /*0c40*/  NOP ;  /* 0x0000000000007918 */ /* 0x008fe20000000000 */
.L_x_11:
[----:B------:R-:W-:Y:S01]  /*0c50*/  ISETP.GE.AND P1, PT, R10, 0x41, PT ;  /* 0x000000410a00780c */ /* 0x000fe20003f26270 */
[----:B------:R-:W-:-:S12]  /*0c60*/  IMAD.MOV.U32 R4, RZ, RZ, 0x1 ;  /* 0x00000001ff047424 */ /* 0x000fd800078e00ff */
[----:B------:R-:W-:Y:S05]  /*0c70*/  @!P1 BRA `(.L_x_16) ;  /* 0x0000000400149947 */ /* 0x000fea0003800000 */
[----:B-12---:R-:W1:Y:S01]  /*0c80*/  S2R R3, SR_CgaCtaId ;  /* 0x0000000000037919 */ /* 0x006e620000008800 */
[----:B------:R-:W-:Y:S01]  /*0c90*/  MOV R0, 0x400 ;  /* 0x0000040000007802 */ /* 0x000fe20000000f00 */
[----:B------:R-:W-:Y:S01]  /*0ca0*/  IMAD.MOV.U32 R2, RZ, RZ, 0x1 ;  /* 0x00000001ff027424 */ /* 0x000fe200078e00ff */
[----:B------:R-:W-:Y:S02]  /*0cb0*/  ISETP.NE.AND P2, PT, R16, RZ, PT ;  /* 0x000000ff1000720c */ /* 0x000fe40003f45270 */
[----:B-1----:R-:W-:Y:S02]  /*0cc0*/  LEA R0, R3, R0, 0x18 ;  /* 0x0000000003007211 */ /* 0x002fe400078ec0ff */
[----:B------:R-:W-:Y:S02]  /*0cd0*/  SHF.L.U32 R3, R2, 0x1f, RZ ;  /* 0x0000001f02037819 */ /* 0x000fe400000006ff */
[----:B------:R-:W-:-:S04]  /*0ce0*/  LEA R2, R5, R0, 0x3 ;  /* 0x0000000005027211 */ /* 0x000fc800078e18ff */
[----:B------:R-:W1:Y:S02]  /*0cf0*/  SYNCS.PHASECHK.TRANS64.TRYWAIT P1, [R2+URZ+0x5020], R3 ;  /* 0x00502003020075a7 */ /* 0x000e64000802017f */
[----:B-1----:R-:W-:Y:S05]  /*0d00*/  @!P1 BRA `(.L_x_17) ;  /* 0x0000004000b49947 */ /* 0x002fea0003800000 */
.L_x_60:
[----:B------:R-:W-:Y:S05]  /*0d10*/  @P2 BRA `(.L_x_18) ;  /* 0x0000000000142947 */ /* 0x000fea0003800000 */
[----:B------:R-:W-:Y:S01]  /*0d20*/  ISETP.NE.AND P1, PT, R9, RZ, PT ;  /* 0x000000ff0900720c */ /* 0x000fe20003f25270 */
[----:B-1----:R-:W-:-:S04]  /*0d30*/  IMAD.MOV.U32 R3, RZ, RZ, 0x1000 ;  /* 0x00001000ff037424 */ /* 0x002fc800078e00ff */
[----:B------:R2:W-:Y:S08]  /*0d40*/  SYNCS.ARRIVE.TRANS64 RZ, [R2+URZ+0x5000], R3 ;  /* 0x0050000302ff79a7 */ /* 0x0005f0000800003f */
[----:B------:R-:W-:Y:S05]  /*0d50*/  @!P1 BRA `(.L_x_18) ;  /* 0x0000000000049947 */ /* 0x000fea0003800000 */
[----:B------:R-:W-:Y:S01]  /*0d60*/  BPT.TRAP 0x1 ;  /* 0x000000040000795c */ /* 0x000fe20000300000 */
.L_x_18:
[----:B-12---:R-:W1:Y:S01]  /*0d70*/  S2R R3, SR_CgaCtaId ;  /* 0x0000000000037919 */ /* 0x006e620000008800 */
[----:B------:R-:W-:Y:S01]  /*0d80*/  IMAD R0, R5, 0x1000, R0 ;  /* 0x0000100005007824 */ /* 0x000fe200078e0200 */
[----:B------:R-:W-:Y:S01]  /*0d90*/  R2UR UR35, R7 ;  /* 0x00000000072372ca */ /* 0x000fe200000e0000 */
[----:B------:R-:W-:Y:S01]  /*0da0*/  ULDC.64 UR4, c[0x0][0x198] ;  /* 0x0000660000047ab9 */ /* 0x000fe20000000a00 */
[----:B------:R-:W-:Y:S01]  /*0db0*/  R2UR UR33, R2 ;  /* 0x00000000022172ca */ /* 0x000fe200000e0000 */
[----:B------:R-:W-:Y:S01]  /*0dc0*/  UIADD3 UR4, UP0, UR4, 0x1f0, URZ ;  /* 0x000001f004047890 */ /* 0x000fe2000ff1e03f */
[----:B------:R-:W-:Y:S01]  /*0dd0*/  R2UR UR32, R0 ;  /* 0x00000000002072ca */ /* 0x000fe200000e0000 */
[----:B------:R-:W-:Y:S01]  /*0de0*/  UMOV UR6, 0x0 ;  /* 0x0000000000067882 */ /* 0x000fe20000000000 */
[----:B------:R-:W-:Y:S01]  /*0df0*/  IADD3 R5, R5, 0x1, RZ ;  /* 0x0000000105057810 */ /* 0x000fe20007ffe0ff */
[----:B------:R-:W-:Y:S01]  /*0e00*/  UIADD3.X UR5, URZ, UR5, URZ, UP0, !UPT ;  /* 0x000000053f057290 */ /* 0x000fe200087fe43f */
[----:B------:R-:W-:Y:S01]  /*0e10*/  MOV R0, 0x400 ;  /* 0x0000040000007802 */ /* 0x000fe20000000f00 */
[----:B------:R-:W-:Y:S01]  /*0e20*/  UMOV UR7, 0x10000000 ;  /* 0x1000000000077882 */ /* 0x000fe20000000000 */
[C---:B------:R-:W-:Y:S01]  /*0e30*/  ISETP.NE.AND P2, PT, R5.reuse, 0x4, PT ;  /* 0x000000040500780c */ /* 0x040fe20003f45270 */
[----:B------:R-:W-:Y:S01]  /*0e40*/  UMOV UR34, URZ ;  /* 0x0000003f00227c82 */ /* 0x000fe20008000000 */
[C---:B------:R-:W-:Y:S01]  /*0e50*/  ISETP.NE.AND P1, PT, R5.reuse, 0x4, PT ;  /* 0x000000040500780c */ /* 0x040fe20003f25270 */
[----:B------:R-:W-:Y:S01]  /*0e60*/  USHF.L.U32 UR35, UR35, 0x6, URZ ;  /* 0x0000000623237899 */ /* 0x000fe2000800063f */
[----:B------:R-:W-:Y:S01]  /*0e70*/  SEL R5, R5, RZ, P2 ;  /* 0x000000ff05057207 */ /* 0x000fe20001000000 */
[----:B------:R-:W-:Y:S01]  /*0e80*/  UIADD3 UR33, UR33, 0x5000, URZ ;  /* 0x0000500021217890 */ /* 0x000fe2000fffe03f */
[----:B------:R-:W-:Y:S01]  /*0e90*/  SEL R4, RZ, 0x1, !P1 ;  /* 0x00000001ff047807 */ /* 0x000fe20004800000 */
[----:B------:R-:W-:Y:S01]  /*0ea0*/  UIADD3 UR32, UR32, 0x1000, URZ ;  /* 0x0000100020207890 */ /* 0x000fe2000fffe03f */
[----:B------:R-:W-:-:S08]  /*0eb0*/  ISETP.NE.AND P2, PT, R16, RZ, PT ;  /* 0x000000ff1000720c */ /* 0x000fd00003f45270 */
[----:B------:R2:W-:Y:S01]  /*0ec0*/  UTMALDG.4D [UR32], [UR4], desc[UR6] ;  /* 0x00000620040075b4 */ /* 0x0005e20008019000 */
[----:B-1----:R-:W-:Y:S02]  /*0ed0*/  LEA R2, R3, R0, 0x18 ;  /* 0x0000000003027211 */ /* 0x002fe400078ec0ff */
[----:B------:R-:W-:-:S03]  /*0ee0*/  SHF.L.U32 R0, R4, 0x1f, RZ ;  /* 0x0000001f04007819 */ /* 0x000fc600000006ff */
[----:B------:R-:W-:-:S04]  /*0ef0*/  IMAD R3, R5, 0x8, R2 ;  /* 0x0000000805037824 */ /* 0x000fc800078e0202 */
[----:B------:R-:W1:Y:S02]  /*0f00*/  SYNCS.PHASECHK.TRANS64.TRYWAIT P1, [R3+URZ+0x5020], R0 ;  /* 0x00502000030075a7 */ /* 0x000e64000802017f */
[----:B-12---:R-:W-:Y:S05]  /*0f10*/  @!P1 BRA `(.L_x_19) ;  /* 0x0000004000449947 */ /* 0x006fea0003800000 */
.L_x_61:
[----:B------:R-:W-:Y:S05]  /*0f20*/  @P2 BRA `(.L_x_20) ;  /* 0x0000000000142947 */ /* 0x000fea0003800000 */
[----:B------:R-:W-:Y:S01]  /*0f30*/  ISETP.NE.AND P1, PT, R9, RZ, PT ;  /* 0x000000ff0900720c */ /* 0x000fe20003f25270 */
[----:B-1----:R-:W-:-:S04]  /*0f40*/  IMAD.MOV.U32 R0, RZ, RZ, 0x1000 ;  /* 0x00001000ff007424 */ /* 0x002fc800078e00ff */
[----:B------:R2:W-:Y:S08]  /*0f50*/  SYNCS.ARRIVE.TRANS64 RZ, [R3+URZ+0x5000], R0 ;  /* 0x0050000003ff79a7 */ /* 0x0005f0000800003f */
[----:B------:R-:W-:Y:S05]  /*0f60*/  @!P1 BRA `(.L_x_20) ;  /* 0x0000000000049947 */ /* 0x000fea0003800000 */
[----:B------:R-:W-:Y:S01]  /*0f70*/  BPT.TRAP 0x1 ;  /* 0x000000040000795c */ /* 0x000fe20000300000 */
.L_x_20:
[----:B------:R-:W-:Y:S01]  /*0f80*/  LEA R2, R5, R2, 0xc ;  /* 0x0000000205027211 */ /* 0x000fe200078e60ff */
[----:B------:R-:W-:Y:S01]  /*0f90*/  ULDC.64 UR4, c[0x0][0x198] ;  /* 0x0000660000047ab9 */ /* 0x000fe20000000a00 */
[----:B------:R-:W-:Y:S01]  /*0fa0*/  R2UR UR35, R7 ;  /* 0x00000000072372ca */ /* 0x000fe200000e0000 */
[----:B------:R-:W-:Y:S01]  /*0fb0*/  UIADD3 UR4, UP0, UR4, 0x2f0, URZ ;  /* 0x000002f004047890 */ /* 0x000fe2000ff1e03f */
[----:B------:R-:W-:Y:S01]  /*0fc0*/  R2UR UR33, R3 ;  /* 0x00000000032172ca */ /* 0x000fe200000e0000 */
[----:B------:R-:W-:Y:S01]  /*0fd0*/  UMOV UR6, 0x0 ;  /* 0x0000000000067882 */ /* 0x000fe20000000000 */
[----:B------:R-:W-:Y:S01]  /*0fe0*/  R2UR UR32, R2 ;  /* 0x00000000022072ca */ /* 0x000fe200000e0000 */
[----:B------:R-:W-:Y:S01]  /*0ff0*/  UIADD3.X UR5, URZ, UR5, URZ, UP0, !UPT ;  /* 0x000000053f057290 */ /* 0x000fe200087fe43f */
[----:B------:R-:W-:Y:S01]  /*1000*/  VIADD R5, R5, 0x1 ;  /* 0x0000000105057836 */ /* 0x000fe20000000000 */
[----:B------:R-:W-:Y:S01]  /*1010*/  UMOV UR7, 0x10000000 ;  /* 0x1000000000077882 */ /* 0x000fe20000000000 */
[----:B------:R-:W-:Y:S01]  /*1020*/  UMOV UR34, URZ ;  /* 0x0000003f00227c82 */ /* 0x000fe20008000000 */
[----:B------:R-:W-:-:S02]  /*1030*/  VIADD R7, R7, 0x1 ;  /* 0x0000000107077836 */ /* 0x000fc40000000000 */
[C---:B------:R-:W-:Y:S02]  /*1040*/  ISETP.NE.AND P1, PT, R5.reuse, 0x4, PT ;  /* 0x000000040500780c */ /* 0x040fe40003f25270 */
[----:B------:R-:W-:Y:S02]  /*1050*/  USHF.L.U32 UR35, UR35, 0x6, URZ ;  /* 0x0000000623237899 */ /* 0x000fe4000800063f */
[----:B------:R-:W-:Y:S01]  /*1060*/  UIADD3 UR33, UR33, 0x5000, URZ ;  /* 0x0000500021217890 */ /* 0x000fe2000fffe03f */
[----:B-12---:R-:W-:Y:S01]  /*1070*/  SEL R3, RZ, 0x1, P1 ;  /* 0x00000001ff037807 */ /* 0x006fe20000800000 */
[----:B------:R-:W-:Y:S01]  /*1080*/  UIADD3 UR32, UR32, 0x1000, URZ ;  /* 0x0000100020207890 */ /* 0x000fe2000fffe03f */
[----:B------:R-:W-:Y:S02]  /*1090*/  SEL R5, R5, RZ, P1 ;  /* 0x000000ff05057207 */ /* 0x000fe40000800000 */
[----:B------:R-:W-:-:S06]  /*10a0*/  LOP3.LUT R4, R4, R3, RZ, 0x3c, !PT ;  /* 0x0000000304047212 */ /* 0x000fcc00078e3cff */
[----:B------:R3:W-:Y:S02]  /*10b0*/  UTMALDG.4D [UR32], [UR4], desc[UR6] ;  /* 0x00000620040075b4 */ /* 0x0007e40008019000 */
[----:B---3--:R-:W-:Y:S01]  /*10c0*/  NOP ;  /* 0x0000000000007918 */ /* 0x008fe20000000000 */
.L_x_16:
[----:B------:R-:W-:-:S07]  /*10d0*/  IADD3 R6, R6, -0x4, RZ ;  /* 0xfffffffc06067810 */ /* 0x000fce0007ffe0ff */
.L_x_10:
[----:B------:R-:W-:Y:S05]  /*10e0*/  BSYNC B0 ;  /* 0x0000000000007941 */ /* 0x000fea0003800000 */
.L_x_9:
[----:B-12---:R-:W1:Y:S01]  /*10f0*/  S2R R3, SR_CgaCtaId ;  /* 0x0000000000037919 */ /* 0x006e620000008800 */
[----:B------:R-:W-:Y:S02]  /*1100*/  MOV R2, 0x400 ;  /* 0x0000040000027802 */ /* 0x000fe40000000f00 */
[----:B------:R-:W-:Y:S02]  /*1110*/  SHF.L.U32 R57, RZ, 0x1f, RZ ;  /* 0x0000001fff397819 */ /* 0x000fe400000006ff */
[----:B-1----:R-:W-:-:S04]  /*1120*/  LEA R2, R3, R2, 0x18 ;  /* 0x0000000203027211 */ /* 0x002fc800078ec0ff */
[----:B------:R-:W1:Y:S02]  /*1130*/  SYNCS.PHASECHK.TRANS64.TRYWAIT P1, [R2+URZ+0x5040], R57 ;  /* 0x00504039020075a7 */ /* 0x000e64000802017f */
[----:B-1----:R-:W-:Y:S05]  /*1140*/  @!P1 BRA `(.L_x_21) ;  /* 0x0000003c00cc9947 */ /* 0x002fea0003800000 */
.L_x_62:
[----:B------:R-:W2:Y:S01]  /*1150*/  SYNCS.PHASECHK.TRANS64.TRYWAIT P1, [R2+URZ+0x5000], R57 ;  /* 0x00500039020075a7 */ /* 0x000ea2000802017f */
[----:B------:R-:W-:Y:S01]  /*1160*/  IMAD.MOV.U32 R3, RZ, RZ, RZ ;  /* 0x000000ffff037224 */ /* 0x000fe200078e00ff */
[----:B--2---:R-:W-:Y:S06]  /*1170*/  @!P1 BRA `(.L_x_22) ;  /* 0x0000003c00d49947 */ /* 0x004fec0003800000 */
.L_x_63:
[----:B------:R-:W-:Y:S05]  /*1180*/  WARPSYNC.ALL ;  /* 0x0000000000007948 */ /* 0x000fea0003800000 */
[C---:B------:R-:W-:Y:S01]  /*1190*/  R2UR UR14, R2.reuse ;  /* 0x00000000020e72ca */ /* 0x040fe200000e0000 */
[----:B------:R-:W-:Y:S01]  /*11a0*/  WARPGROUP.ARRIVE ;  /* 0x00000000000079c5 */ /* 0x000fe20000000000 */
[----:B------:R-:W-:Y:S01]  /*11b0*/  R2UR UR4, R2 ;  /* 0x00000000020472ca */ /* 0x000fe200000e0000 */
[----:B------:R-:W-:Y:S01]  /*11c0*/  UMOV UR5, 0x80000020 ;  /* 0x8000002000057882 */ /* 0x000fe20000000000 */
[----:B------:R-:W-:Y:S01]  /*11d0*/  UMOV UR7, 0x80000020 ;  /* 0x8000002000077882 */ /* 0x000fe20000000000 */
[----:B------:R-:W-:Y:S01]  /*11e0*/  UMOV UR17, 0x80000020 ;  /* 0x8000002000117882 */ /* 0x000fe20000000000 */
[----:B------:R-:W-:-:S07]  /*11f0*/  UMOV UR19, 0x80000020 ;  /* 0x8000002000137882 */ /* 0x000fce0000000000 */
[----:B------:R-:W-:Y:S02]  /*1200*/  UIADD3 UR14, UR14, 0x1000, URZ ;  /* 0x000010000e0e7890 */ /* 0x000fe4000fffe03f */
[----:B------:R-:W-:Y:S02]  /*1210*/  USHF.R.U32.HI UR4, URZ, 0x4, UR4 ;  /* 0x000000043f047899 */ /* 0x000fe40008011604 */
[----:B------:R-:W-:Y:S02]  /*1220*/  USHF.R.U32.HI UR14, URZ, 0x4, UR14 ;  /* 0x000000043f0e7899 */ /* 0x000fe4000801160e */
[----:B------:R-:W-:Y:S02]  /*1230*/  ULOP3.LUT UR4, UR4, 0x3fff, URZ, 0xc0, !UPT ;  /* 0x00003fff04047892 */ /* 0x000fe4000f8ec03f */
[----:B------:R-:W-:Y:S02]  /*1240*/  ULOP3.LUT UR14, UR14, 0x3fff, URZ, 0xc0, !UPT ;  /* 0x00003fff0e0e7892 */ /* 0x000fe4000f8ec03f */
[----:B------:R-:W-:-:S02]  /*1250*/  ULOP3.LUT UR8, UR4, 0x10000, URZ, 0xfc, !UPT ;  /* 0x0001000004087892 */ /* 0x000fc4000f8efc3f */
[----:B------:R-:W-:Y:S02]  /*1260*/  ULOP3.LUT UR20, UR14, 0x10000, URZ, 0xfc, !UPT ;  /* 0x000100000e147892 */ /* 0x000fe4000f8efc3f */
[----:B------:R-:W-:Y:S02]  /*1270*/  UIADD3 UR16, UR8, 0x2, URZ ;  /* 0x0000000208107890 */ /* 0x000fe4000fffe03f */
[----:B------:R-:W-:Y:S01]  /*1280*/  UIADD3 UR18, UR20, 0x2, URZ ;  /* 0x0000000214127890 */ /* 0x000fe2000fffe03f */
[----:B------:R-:W-:Y:S02]  /*1290*/  UMOV UR4, UR8 ;  /* 0x0000000800047c82 */ /* 0x000fe40008000000 */
[----:B------:R-:W-:Y:S02]  /*12a0*/  UMOV UR6, UR20 ;  /* 0x0000001400067c82 */ /* 0x000fe40008000000 */
[----:B------:R-:W-:Y:S01]  /*12b0*/  HGMMA.64x64x16.F32.BF16 R24, gdesc[UR4], RZ, !UPT, gsb0 ;  /* 0x00e00000041879f0 */ /* 0x000fe2000c0018ff */
[----:B------:R-:W-:-:S02]  /*12c0*/  ULDC UR6, c[0x0][0x604] ;  /* 0x0001810000067ab9 */ /* 0x000fc40000000800 */
[----:B------:R-:W-:Y:S02]  /*12d0*/  WARPGROUP.DEPBAR.LE gsb0, 0x0 ;  /* 0x00008000000079c5 */ /* 0x000fe40000010000 */
[----:B------:R-:W-:-:S06]  /*12e0*/  WARPGROUP.ARRIVE ;  /* 0x00000000000079c5 */ /* 0x000fcc0000000000 */
[----:B------:R-:W-:Y:S03]  /*12f0*/  HGMMA.64x64x16.F32.BF16 R24, gdesc[UR16], R24, gsb0 ;  /* 0x00e00000101879f0 */ /* 0x000fe60008001818 */
[----:B------:R-:W-:Y:S02]  /*1300*/  WARPGROUP.DEPBAR.LE gsb0, 0x0 ;  /* 0x00008000000079c5 */ /* 0x000fe40000010000 */
[----:B------:R-:W-:-:S04]  /*1310*/  FMNMX R9, R24, R25, !PT ;  /* 0x0000001918097209 */ /* 0x000fc80007800000 */
        /* <DEDUP_REMOVED lines=8> */
[----:B------:R-:W-:Y:S02]  /*13a0*/  FMNMX R0, R44, R9, !PT ;  /* 0x000000092c007209 */ /* 0x000fe40007800000 */
[----:B------:R-:W-:Y:S02]  /*13b0*/  FMNMX R9, R26, R27, !PT ;  /* 0x0000001b1a097209 */ /* 0x000fe40007800000 */
[----:B------:R-:W-:Y:S02]  /*13c0*/  FMNMX R11, R45, R0, !PT ;  /* 0x000000002d0b7209 */ /* 0x000fe40007800000 */
[----:B------:R-:W-:Y:S02]  /*13d0*/  FMNMX R0, R30, R9, !PT ;  /* 0x000000091e007209 */ /* 0x000fe40007800000 */
[----:B------:R-:W-:Y:S02]  /*13e0*/  FMNMX R14, R48, R11, !PT ;  /* 0x0000000b300e7209 */ /* 0x000fe40007800000 */
[----:B------:R-:W-:-:S02]  /*13f0*/  FMNMX R9, R31, R0, !PT ;  /* 0x000000001f097209 */ /* 0x000fc40007800000 */
[----:B------:R-:W-:Y:S02]  /*1400*/  FMNMX R11, R49, R14, !PT ;  /* 0x0000000e310b7209 */ /* 0x000fe40007800000 */
[----:B------:R-:W-:Y:S02]  /*1410*/  FMNMX R0, R34, R9, !PT ;  /* 0x0000000922007209 */ /* 0x000fe40007800000 */
[----:B------:R-:W-:Y:S02]  /*1420*/  FMNMX R14, R52, R11, !PT ;  /* 0x0000000b340e7209 */ /* 0x000fe40007800000 */
[----:B------:R-:W-:Y:S02]  /*1430*/  FMNMX R9, R35, R0, !PT ;  /* 0x0000000023097209 */ /* 0x000fe40007800000 */
[----:B------:R-:W-:Y:S02]  /*1440*/  FMNMX R14, R53, R14, !PT ;  /* 0x0000000e350e7209 */ /* 0x000fe40007800000 */
[----:B------:R-:W-:-:S03]  /*1450*/  FMNMX R0, R38, R9, !PT ;  /* 0x0000000926007209 */ /* 0x000fc60007800000 */
[----:B------:R-:W3:Y:S01]  /*1460*/  SHFL.BFLY PT, R11, R14, 0x1, 0x1f ;  /* 0x0c201f000e0b7f89 */ /* 0x000ee200000e0000 */
[----:B------:R-:W-:-:S04]  /*1470*/  FMNMX R9, R39, R0, !PT ;  /* 0x0000000027097209 */ /* 0x000fc80007800000 */
[----:B------:R-:W-:-:S04]  /*1480*/  FMNMX R0, R42, R9, !PT ;  /* 0x000000092a007209 */ /* 0x000fc80007800000 */
[----:B------:R-:W-:-:S04]  /*1490*/  FMNMX R9, R43, R0, !PT ;  /* 0x000000002b097209 */ /* 0x000fc80007800000 */
[----:B------:R-:W-:-:S04]  /*14a0*/  FMNMX R0, R46, R9, !PT ;  /* 0x000000092e007209 */ /* 0x000fc80007800000 */
[----:B------:R-:W-:-:S04]  /*14b0*/  FMNMX R9, R47, R0, !PT ;  /* 0x000000002f097209 */ /* 0x000fc80007800000 */
[----:B------:R-:W-:Y:S02]  /*14c0*/  FMNMX R0, R50, R9, !PT ;  /* 0x0000000932007209 */ /* 0x000fe40007800000 */
[----:B---3--:R-:W-:Y:S02]  /*14d0*/  FMNMX R11, R14, R11, !PT ;  /* 0x0000000b0e0b7209 */ /* 0x008fe40007800000 */
[----:B------:R-:W-:-:S03]  /*14e0*/  FMNMX R9, R51, R0, !PT ;  /* 0x0000000033097209 */ /* 0x000fc60007800000 */
[----:B------:R-:W3:Y:S01]  /*14f0*/  SHFL.BFLY PT, R18, R11, 0x2, 0x1f ;  /* 0x0c401f000b127f89 */ /* 0x000ee200000e0000 */
[----:B------:R-:W-:-:S04]  /*1500*/  FMNMX R0, R54, R9, !PT ;  /* 0x0000000936007209 */ /* 0x000fc80007800000 */
[----:B------:R-:W-:-:S05]  /*1510*/  FMNMX R9, R55, R0, !PT ;  /* 0x0000000037097209 */ /* 0x000fca0007800000 */
[----:B------:R-:W4:Y:S01]  /*1520*/  SHFL.BFLY PT, R14, R9, 0x1, 0x1f ;  /* 0x0c201f00090e7f89 */ /* 0x000f2200000e0000 */
[----:B---3--:R-:W-:-:S04]  /*1530*/  FMNMX R0, R11, R18, !PT ;  /* 0x000000120b007209 */ /* 0x008fc80007800000 */
[----:B------:R-:W-:-:S04]  /*1540*/  FSETP.NEU.AND P1, PT, R0, -INF , PT ;  /* 0xff8000000000780b */ /* 0x000fc80003f2d000 */
[----:B------:R-:W-:Y:S02]  /*1550*/  FSEL R22, R0, RZ, P1 ;  /* 0x000000ff00167208 */ /* 0x000fe40000800000 */
[----:B----4-:R-:W-:-:S03]  /*1560*/  FMNMX R14, R9, R14, !PT ;  /* 0x0000000e090e7209 */ /* 0x010fc60007800000 */
[----:B------:R-:W-:Y:S02]  /*1570*/  FMUL R22, R22, UR6 ;  /* 0x0000000616167c20 */ /* 0x000fe40008400000 */
[----:B------:R-:W3:Y:S02]  /*1580*/  SHFL.BFLY PT, R13, R14, 0x2, 0x1f ;  /* 0x0c401f000e0d7f89 */ /* 0x000ee400000e0000 */
[--C-:B------:R-:W-:Y:S01]  /*1590*/  FFMA R24, R24, UR6, -R22.reuse ;  /* 0x0000000618187c23 */ /* 0x100fe20008000816 */
[--C-:B------:R-:W-:Y:S01]  /*15a0*/  FFMA R25, R25, UR6, -R22.reuse ;  /* 0x0000000619197c23 */ /* 0x100fe20008000816 */
[--C-:B------:R-:W-:Y:S01]  /*15b0*/  FFMA R18, R29, UR6, -R22.reuse ;  /* 0x000000061d127c23 */ /* 0x100fe20008000816 */
[--C-:B------:R-:W-:Y:S01]  /*15c0*/  FFMA R15, R32, UR6, -R22.reuse ;  /* 0x00000006200f7c23 */ /* 0x100fe20008000816 */
[--C-:B------:R-:W-:Y:S01]  /*15d0*/  FFMA R20, R33, UR6, -R22.reuse ;  /* 0x0000000621147c23 */ /* 0x100fe20008000816 */
[----:B------:R-:W-:Y:S01]  /*15e0*/  FSETP.GEU.AND P3, PT, R24, -126, PT ;  /* 0xc2fc00001800780b */ /* 0x000fe20003f6e000 */
        /* <DEDUP_REMOVED lines=9> */
[--C-:B------:R-:W-:Y:S01]  /*1680*/  FFMA R44, R44, UR6, -R22.reuse ;  /* 0x000000062c2c7c23 */ /* 0x100fe20008000816 */
[--C-:B------:R-:W-:Y:S01]  /*1690*/  FFMA R45, R45, UR6, -R22.reuse ;  /* 0x000000062d2d7c23 */ /* 0x100fe20008000816 */
[--C-:B------:R-:W-:Y:S01]  /*16a0*/  FFMA R48, R48, UR6, -R22.reuse ;  /* 0x0000000630307c23 */ /* 0x100fe20008000816 */
[----:B------:R-:W-:Y:S01]  /*16b0*/  @!P3 FMUL R24, R24, 0.5 ;  /* 0x3f0000001818b820 */ /* 0x000fe20000400000 */
[--C-:B------:R-:W-:Y:S01]  /*16c0*/  FFMA R49, R49, UR6, -R22.reuse ;  /* 0x0000000631317c23 */ /* 0x100fe20008000816 */
[----:B------:R-:W-:Y:S01]  /*16d0*/  @!P6 FMUL R25, R25, 0.5 ;  /* 0x3f0000001919e820 */ /* 0x000fe20000400000 */
[--C-:B------:R-:W-:Y:S01]  /*16e0*/  FFMA R52, R52, UR6, -R22.reuse ;  /* 0x0000000634347c23 */ /* 0x100fe20008000816 */
[----:B---3--:R-:W-:Y:S01]  /*16f0*/  FMNMX R9, R14, R13, !PT ;  /* 0x0000000d0e097209 */ /* 0x008fe20007800000 */
[----:B------:R3:W4:Y:S01]  /*1700*/  MUFU.EX2 R11, R24 ;  /* 0x00000018000b7308 */ /* 0x0007220000000800 */
[----:B------:R-:W-:Y:S01]  /*1710*/  @!P4 FMUL R18, R18, 0.5 ;  /* 0x3f0000001212c820 */ /* 0x000fe20000400000 */
[----:B------:R-:W-:Y:S01]  /*1720*/  @!P1 FMUL R15, R15, 0.5 ;  /* 0x3f0000000f0f9820 */ /* 0x000fe20000400000 */
[----:B------:R-:W-:Y:S01]  /*1730*/  FSETP.NEU.AND P2, PT, R9, -INF , PT ;  /* 0xff8000000900780b */ /* 0x000fe20003f4d000 */
[----:B------:R-:W-:Y:S01]  /*1740*/  @!P5 FMUL R28, R28, 0.5 ;  /* 0x3f0000001c1cd820 */ /* 0x000fe20000400000 */
[----:B------:R-:W-:-:S02]  /*1750*/  FFMA R53, R53, UR6, -R22 ;  /* 0x0000000635357c23 */ /* 0x000fc40008000816 */
[----:B------:R-:W-:Y:S01]  /*1760*/  FSEL R19, R9, RZ, P2 ;  /* 0x000000ff09137208 */ /* 0x000fe20001000000 */
[----:B------:R-:W5:Y:S01]  /*1770*/  MUFU.EX2 R14, R25 ;  /* 0x00000019000e7308 */ /* 0x000f620000000800 */
[----:B------:R-:W-:-:S03]  /*1780*/  FSETP.GEU.AND P2, PT, R20, -126, PT ;  /* 0xc2fc00001400780b */ /* 0x000fc60003f4e000 */
[----:B---3--:R-:W-:-:S04]  /*1790*/  FMUL R24, R19, UR6 ;  /* 0x0000000613187c20 */ /* 0x008fc80008400000 */
[--C-:B------:R-:W-:Y:S01]  /*17a0*/  FFMA R19, R26, UR6, -R24.reuse ;  /* 0x000000061a137c23 */ /* 0x100fe20008000818 */
[----:B------:R-:W3:Y:S01]  /*17b0*/  MUFU.EX2 R18, R18 ;  /* 0x0000001200127308 */ /* 0x000ee20000000800 */
[----:B----4-:R-:W-:Y:S01]  /*17c0*/  @!P3 FMUL R11, R11, R11 ;  /* 0x0000000b0b0bb220 */ /* 0x010fe20000400000 */
[--C-:B------:R-:W-:Y:S01]  /*17d0*/  FFMA R27, R27, UR6, -R24.reuse ;  /* 0x000000061b1b7c23 */ /* 0x100fe20008000818 */
[--C-:B------:R-:W-:Y:S01]  /*17e0*/  FFMA R23, R30, UR6, -R24.reuse ;  /* 0x000000061e177c23 */ /* 0x100fe20008000818 */
[----:B------:R-:W-:Y:S01]  /*17f0*/  FSETP.GEU.AND P3, PT, R19, -126, PT ;  /* 0xc2fc00001300780b */ /* 0x000fe20003f6e000 */
[----:B------:R-:W-:Y:S01]  /*1800*/  @!P2 FMUL R20, R20, 0.5 ;  /* 0x3f0000001414a820 */ /* 0x000fe20000400000 */
[--C-:B------:R-:W-:Y:S01]  /*1810*/  FFMA R29, R34, UR6, -R24.reuse ;  /* 0x00000006221d7c23 */ /* 0x100fe20008000818 */
[--C-:B------:R-:W-:Y:S01]  /*1820*/  FFMA R34, R35, UR6, -R24.reuse ;  /* 0x0000000623227c23 */ /* 0x100fe20008000818 */
[----:B------:R4:W1:Y:S01]  /*1830*/  MUFU.EX2 R13, R28 ;  /* 0x0000001c000d7308 */ /* 0x0008620000000800 */
[----:B-----5:R-:W-:Y:S01]  /*1840*/  @!P6 FMUL R14, R14, R14 ;  /* 0x0000000e0e0ee220 */ /* 0x020fe20000400000 */
[----:B------:R-:W5:Y:S01]  /*1850*/  SYNCS.PHASECHK.TRANS64.TRYWAIT P6, [R2+URZ+0x5008], R57 ;  /* 0x00500839020075a7 */ /* 0x000f6200080c017f */
[--C-:B------:R-:W-:Y:S01]  /*1860*/  FFMA R36, R39, UR6, -R24.reuse ;  /* 0x0000000627247c23 */ /* 0x100fe20008000818 */
[--C-:B------:R-:W-:Y:S01]  /*1870*/  FFMA R42, R42, UR6, -R24.reuse ;  /* 0x000000062a2a7c23 */ /* 0x100fe20008000818 */
[--C-:B------:R-:W-:Y:S01]  /*1880*/  FFMA R43, R43, UR6, -R24.reuse ;  /* 0x000000062b2b7c23 */ /* 0x100fe20008000818 */
[--C-:B------:R-:W-:Y:S01]  /*1890*/  FFMA R46, R46, UR6, -R24.reuse ;  /* 0x000000062e2e7c23 */ /* 0x100fe20008000818 */
[--C-:B------:R-:W-:Y:S01]  /*18a0*/  FFMA R47, R47, UR6, -R24.reuse ;  /* 0x000000062f2f7c23 */ /* 0x100fe20008000818 */
[----:B------:R-:W2:Y:S01]  /*18b0*/  MUFU.EX2 R15, R15 ;  /* 0x0000000f000f7308 */ /* 0x000ea20000000800 */
[----:B------:R-:W-:Y:S01]  /*18c0*/  @!P3 FMUL R19, R19, 0.5 ;  /* 0x3f0000001313b820 */ /* 0x000fe20000400000 */
[----:B---3--:R-:W-:Y:S01]  /*18d0*/  @!P4 FMUL R18, R18, R18 ;  /* 0x000000121212c220 */ /* 0x008fe20000400000 */
[--C-:B----4-:R-:W-:Y:S01]  /*18e0*/  FFMA R28, R31, UR6, -R24.reuse ;  /* 0x000000061f1c7c23 */ /* 0x110fe20008000818 */
[----:B------:R-:W-:Y:S01]  /*18f0*/  FSETP.GEU.AND P4, PT, R27, -126, PT ;  /* 0xc2fc00001b00780b */ /* 0x000fe20003f8e000 */
[--C-:B------:R-:W-:Y:S01]  /*1900*/  FFMA R31, R38, UR6, -R24.reuse ;  /* 0x00000006261f7c23 */ /* 0x100fe20008000818 */
[--C-:B------:R-:W-:Y:S01]  /*1910*/  FFMA R50, R50, UR6, -R24.reuse ;  /* 0x0000000632327c23 */ /* 0x100fe20008000818 */
[--C-:B------:R-:W-:Y:S01]  /*1920*/  FFMA R51, R51, UR6, -R24.reuse ;  /* 0x0000000633337c23 */ /* 0x100fe20008000818 */
[----:B------:R-:W3:Y:S01]  /*1930*/  MUFU.EX2 R20, R20 ;  /* 0x0000001400147308 */ /* 0x000ee20000000800 */
[----:B-1----:R-:W-:Y:S01]  /*1940*/  @!P5 FMUL R13, R13, R13 ;  /* 0x0000000d0d0dd220 */ /* 0x002fe20000400000 */
[----:B------:R-:W-:Y:S01]  /*1950*/  FSETP.GEU.AND P5, PT, R21, -126, PT ;  /* 0xc2fc00001500780b */ /* 0x000fe20003fae000 */
[--C-:B------:R-:W-:Y:S01]  /*1960*/  FFMA R54, R54, UR6, -R24.reuse ;  /* 0x0000000636367c23 */ /* 0x100fe20008000818 */
[----:B------:R-:W-:-:S02]  /*1970*/  FFMA R55, R55, UR6, -R24 ;  /* 0x0000000637377c23 */ /* 0x000fc40008000818 */
[----:B------:R-:W-:Y:S02]  /*1980*/  P2R R25, PR, RZ, 0x20 ;  /* 0x00000020ff197803 */ /* 0x000fe40000000000 */
[----:B------:R-:W1:Y:S01]  /*1990*/  MUFU.EX2 R19, R19 ;  /* 0x0000001300137308 */ /* 0x000e620000000800 */
[----:B--2---:R-:W-:Y:S01]  /*19a0*/  @!P1 FMUL R15, R15, R15 ;  /* 0x0000000f0f0f9220 */ /* 0x004fe20000400000 */
[----:B------:R-:W-:Y:S01]  /*19b0*/  FSETP.GEU.AND P1, PT, R23, -126, PT ;  /* 0xc2fc00001700780b */ /* 0x000fe20003f2e000 */
[----:B------:R-:W-:-:S04]  /*19c0*/  @!P4 FMUL R27, R27, 0.5 ;  /* 0x3f0000001b1bc820 */ /* 0x000fc80000400000 */
[----:B------:R-:W-:Y:S01]  /*19d0*/  @!P5 FMUL R21, R21, 0.5 ;  /* 0x3f0000001515d820 */ /* 0x000fe20000400000 */
[----:B------:R-:W2:Y:S01]  /*19e0*/  MUFU.EX2 R22, R27 ;  /* 0x0000001b00167308 */ /* 0x000ea20000000800 */
[----:B---3--:R-:W-:Y:S01]  /*19f0*/  @!P2 FMUL R20, R20, R20 ;  /* 0x000000141414a220 */ /* 0x008fe20000400000 */
[----:B------:R-:W-:Y:S02]  /*1a00*/  FSETP.GEU.AND P2, PT, R28, -126, PT ;  /* 0xc2fc00001c00780b */ /* 0x000fe40003f4e000 */
[----:B------:R-:W-:-:S03]  /*1a10*/  FSETP.GEU.AND P5, PT, R29, -126, PT ;  /* 0xc2fc00001d00780b */ /* 0x000fc60003fae000 */
[----:B------:R-:W-:Y:S01]  /*1a20*/  @!P1 FMUL R23, R23, 0.5 ;  /* 0x3f00000017179820 */ /* 0x000fe20000400000 */
[----:B------:R-:W3:Y:S01]  /*1a30*/  MUFU.EX2 R21, R21 ;  /* 0x0000001500157308 */ /* 0x000ee20000000800 */
[----:B-1----:R-:W-:Y:S01]  /*1a40*/  @!P3 FMUL R19, R19, R19 ;  /* 0x000000131313b220 */ /* 0x002fe20000400000 */
[----:B------:R-:W-:-:S05]  /*1a50*/  FSETP.GEU.AND P3, PT, R32, -126, PT ;  /* 0xc2fc00002000780b */ /* 0x000fca0003f6e000 */
[----:B------:R-:W-:Y:S01]  /*1a60*/  @!P2 FMUL R28, R28, 0.5 ;  /* 0x3f0000001c1ca820 */ /* 0x000fe20000400000 */
[----:B------:R-:W1:Y:S01]  /*1a70*/  MUFU.EX2 R23, R23 ;  /* 0x0000001700177308 */ /* 0x000e620000000800 */
[----:B--2---:R-:W-:Y:S01]  /*1a80*/  @!P4 FMUL R22, R22, R22 ;  /* 0x000000161616c220 */ /* 0x004fe20000400000 */
[----:B------:R-:W-:-:S05]  /*1a90*/  FSETP.GEU.AND P4, PT, R40, -126, PT ;  /* 0xc2fc00002800780b */ /* 0x000fca0003f8e000 */
[----:B------:R-:W-:Y:S01]  /*1aa0*/  @!P3 FMUL R32, R32, 0.5 ;  /* 0x3f0000002020b820 */ /* 0x000fe20000400000 */
[----:B------:R-:W2:Y:S01]  /*1ab0*/  MUFU.EX2 R28, R28 ;  /* 0x0000001c001c7308 */ /* 0x000ea20000000800 */
[----:B---3-5:R-:W-:Y:S06]  /*1ac0*/  @!P6 BRA `(.L_x_23) ;  /* 0x000000340094e947 */ /* 0x028fec0003800000 */
.L_x_64:
[----:B-1----:R-:W-:Y:S01]  /*1ad0*/  @!P1 FMUL R23, R23, R23 ;  /* 0x0000001717179220 */ /* 0x002fe20000400000 */
[----:B--2---:R-:W-:Y:S01]  /*1ae0*/  @!P2 FMUL R28, R28, R28 ;  /* 0x0000001c1c1ca220 */ /* 0x004fe20000400000 */
[----:B------:R-:W-:Y:S01]  /*1af0*/  ISETP.NE.AND P6, PT, R25, RZ, PT ;  /* 0x000000ff1900720c */ /* 0x000fe20003fc5270 */
[----:B------:R-:W-:Y:S01]  /*1b00*/  UIADD3 UR6, UR14, 0x100, URZ ;  /* 0x000001000e067890 */ /* 0x000fe2000fffe03f */
[----:B------:R-:W-:Y:S01]  /*1b10*/  F2FP.BF16.F32.PACK_AB R24, R14, R11 ;  /* 0x0000000b0e18723e */ /* 0x000fe200000010ff */
[----:B------:R-:W-:Y:S01]  /*1b20*/  UMOV UR7, 0x80000020 ;  /* 0x8000002000077882 */ /* 0x000fe20000000000 */
[----:B------:R-:W-:Y:S01]  /*1b30*/  F2FP.BF16.F32.PACK_AB R26, R18, R13 ;  /* 0x0000000d121a723e */ /* 0x000fe200000010ff */
[----:B------:R-:W1:Y:S01]  /*1b40*/  MUFU.EX2 R32, R32 ;  /* 0x0000002000207308 */ /* 0x000e620000000800 */
[----:B------:R-:W-:Y:S01]  /*1b50*/  F2FP.BF16.F32.PACK_AB R25, R22, R19 ;  /* 0x000000131619723e */ /* 0x000fe200000010ff */
[----:B------:R-:W-:Y:S01]  /*1b60*/  @!P5 FMUL R29, R29, 0.5 ;  /* 0x3f0000001d1dd820 */ /* 0x000fe20000400000 */
[----:B------:R-:W-:Y:S01]  /*1b70*/  F2FP.BF16.F32.PACK_AB R27, R28, R23 ;  /* 0x000000171c1b723e */ /* 0x000fe200000010ff */
[----:B------:R-:W-:Y:S01]  /*1b80*/  @!P4 FMUL R40, R40, 0.5 ;  /* 0x3f0000002828c820 */ /* 0x000fe20000400000 */
[----:B------:R-:W-:-:S02]  /*1b90*/  FSETP.GEU.AND P1, PT, R34, -126, PT ;  /* 0xc2fc00002200780b */ /* 0x000fc40003f2e000 */
[----:B---3--:R-:W-:Y:S01]  /*1ba0*/  WARPGROUP.ARRIVE ;  /* 0x00000000000079c5 */ /* 0x008fe20000000000 */
[----:B------:R-:W-:Y:S01]  /*1bb0*/  @!P6 FMUL R21, R21, R21 ;  /* 0x000000151515e220 */ /* 0x000fe20000400000 */
[----:B------:R-:W-:Y:S01]  /*1bc0*/  FSETP.GEU.AND P2, PT, R31, -126, PT ;  /* 0xc2fc00001f00780b */ /* 0x000fe20003f4e000 */
[----:B------:R-:W2:Y:S01]  /*1bd0*/  MUFU.EX2 R29, R29 ;  /* 0x0000001d001d7308 */ /* 0x000ea20000000800 */
[----:B------:R-:W-:Y:S02]  /*1be0*/  FSETP.GEU.AND P6, PT, R36, -126, PT ;  /* 0xc2fc00002400780b */ /* 0x000fe40003fce000 */
[----:B------:R-:W-:Y:S01]  /*1bf0*/  HGMMA.64x32x16.F32.BF16 R56, R24, gdesc[UR4].tnspB, RZ, !UPT, gsb0 ;  /* 0x4060000418387df0 */ /* 0x000fe2000c0018ff */
[----:B------:R-:W-:Y:S01]  /*1c00*/  UIADD3 UR6, UR14, 0x140, URZ ;  /* 0x000001400e067890 */ /* 0x000fe2000fffe03f */
[----:B------:R-:W-:Y:S01]  /*1c10*/  UMOV UR7, 0x80000020 ;  /* 0x8000002000077882 */ /* 0x000fe20000000000 */
[----:B-1----:R-:W-:Y:S02]  /*1c20*/  @!P3 FMUL R32, R32, R32 ;  /* 0x000000202020b220 */ /* 0x002fe40000400000 */
[----:B------:R-:W-:Y:S01]  /*1c30*/  @!P1 FMUL R34, R34, 0.5 ;  /* 0x3f00000022229820 */ /* 0x000fe20000400000 */
[----:B------:R-:W-:Y:S01]  /*1c40*/  FSETP.GEU.AND P3, PT, R41, -126, PT ;  /* 0xc2fc00002900780b */ /* 0x000fe20003f6e000 */
[----:B------:R-:W1:Y:S02]  /*1c50*/  MUFU.EX2 R30, R40 ;  /* 0x00000028001e7308 */ /* 0x000e640000000800 */
[----:B------:R-:W-:-:S02]  /*1c60*/  @!P2 FMUL R31, R31, 0.5 ;  /* 0x3f0000001f1fa820 */ /* 0x000fc40000400000 */
[----:B------:R-:W-:Y:S01]  /*1c70*/  @!P6 FMUL R36, R36, 0.5 ;  /* 0x3f0000002424e820 */ /* 0x000fe20000400000 */
[----:B--2---:R-:W-:-:S03]  /*1c80*/  @!P5 FMUL R29, R29, R29 ;  /* 0x0000001d1d1dd220 */ /* 0x004fc60000400000 */
[----:B------:R-:W2:Y:S01]  /*1c90*/  MUFU.EX2 R34, R34 ;  /* 0x0000002200227308 */ /* 0x000ea20000000800 */
[----:B------:R-:W-:-:S03]  /*1ca0*/  FSETP.GEU.AND P5, PT, R45, -126, PT ;  /* 0xc2fc00002d00780b */ /* 0x000fc60003fae000 */
[----:B------:R-:W-:-:S04]  /*1cb0*/  @!P3 FMUL R41, R41, 0.5 ;  /* 0x3f0000002929b820 */ /* 0x000fc80000400000 */
[----:B------:R-:W3:Y:S01]  /*1cc0*/  MUFU.EX2 R31, R31 ;  /* 0x0000001f001f7308 */ /* 0x000ee20000000800 */
[----:B-1----:R-:W-:Y:S01]  /*1cd0*/  @!P4 FMUL R30, R30, R30 ;  /* 0x0000001e1e1ec220 */ /* 0x002fe20000400000 */
[----:B------:R-:W-:-:S03]  /*1ce0*/  FSETP.GEU.AND P4, PT, R44, -126, PT ;  /* 0xc2fc00002c00780b */ /* 0x000fc60003f8e000 */
[----:B------:R-:W-:Y:S01]  /*1cf0*/  FADD R11, R11, R30 ;  /* 0x0000001e0b0b7221 */ /* 0x000fe20000000000 */
[----:B------:R-:W-:Y:S02]  /*1d00*/  @!P5 FMUL R45, R45, 0.5 ;  /* 0x3f0000002d2dd820 */ /* 0x000fe40000400000 */
[----:B------:R-:W1:Y:S01]  /*1d10*/  MUFU.EX2 R36, R36 ;  /* 0x0000002400247308 */ /* 0x000e620000000800 */
[----:B--2---:R-:W-:Y:S01]  /*1d20*/  @!P1 FMUL R34, R34, R34 ;  /* 0x0000002222229220 */ /* 0x004fe20000400000 */
[----:B------:R-:W-:-:S05]  /*1d30*/  FSETP.GEU.AND P1, PT, R42, -126, PT ;  /* 0xc2fc00002a00780b */ /* 0x000fca0003f2e000 */
[----:B------:R-:W-:Y:S01]  /*1d40*/  @!P4 FMUL R44, R44, 0.5 ;  /* 0x3f0000002c2cc820 */ /* 0x000fe20000400000 */
[----:B------:R-:W2:Y:S01]  /*1d50*/  MUFU.EX2 R41, R41 ;  /* 0x0000002900297308 */ /* 0x000ea20000000800 */
[----:B---3--:R-:W-:Y:S01]  /*1d60*/  @!P2 FMUL R31, R31, R31 ;  /* 0x0000001f1f1fa220 */ /* 0x008fe20000400000 */
[----:B------:R-:W-:-:S05]  /*1d70*/  FSETP.GEU.AND P2, PT, R43, -126, PT ;  /* 0xc2fc00002b00780b */ /* 0x000fca0003f4e000 */
[----:B------:R-:W-:Y:S01]  /*1d80*/  @!P1 FMUL R42, R42, 0.5 ;  /* 0x3f0000002a2a9820 */ /* 0x000fe20000400000 */
[----:B------:R-:W3:Y:S01]  /*1d90*/  MUFU.EX2 R44, R44 ;  /* 0x0000002c002c7308 */ /* 0x000ee20000000800 */
[----:B-1----:R-:W-:Y:S01]  /*1da0*/  @!P6 FMUL R36, R36, R36 ;  /* 0x000000242424e220 */ /* 0x002fe20000400000 */
[----:B------:R-:W-:Y:S01]  /*1db0*/  FSETP.GEU.AND P6, PT, R46, -126, PT ;  /* 0xc2fc00002e00780b */ /* 0x000fe20003fce000 */
[----:B------:R-:W-:Y:S02]  /*1dc0*/  WARPGROUP.DEPBAR.LE gsb0, 0x0 ;  /* 0x00008000000079c5 */ /* 0x000fe40000010000 */
[----:B------:R-:W-:Y:S02]  /*1dd0*/  F2FP.BF16.F32.PACK_AB R24, R20, R15 ;  /* 0x0000000f1418723e */ /* 0x000fe400000010ff */
[----:B------:R-:W-:Y:S01]  /*1de0*/  F2FP.BF16.F32.PACK_AB R26, R32, R21 ;  /* 0x00000015201a723e */ /* 0x000fe200000010ff */
[----:B------:R-:W1:Y:S01]  /*1df0*/  MUFU.EX2 R45, R45 ;  /* 0x0000002d002d7308 */ /* 0x000e620000000800 */
[----:B------:R-:W-:Y:S01]  /*1e00*/  F2FP.BF16.F32.PACK_AB R25, R34, R29 ;  /* 0x0000001d2219723e */ /* 0x000fe200000010ff */
[----:B--2---:R-:W-:Y:S01]  /*1e10*/  @!P3 FMUL R41, R41, R41 ;  /* 0x000000292929b220 */ /* 0x004fe20000400000 */
[----:B------:R-:W-:Y:S01]  /*1e20*/  F2FP.BF16.F32.PACK_AB R27, R36, R31 ;  /* 0x0000001f241b723e */ /* 0x000fe200000010ff */
[----:B------:R-:W-:Y:S01]  /*1e30*/  @!P2 FMUL R43, R43, 0.5 ;  /* 0x3f0000002b2ba820 */ /* 0x000fe20000400000 */
[----:B------:R-:W-:Y:S01]  /*1e40*/  FSETP.GEU.AND P3, PT, R47, -126, PT ;  /* 0xc2fc00002f00780b */ /* 0x000fe20003f6e000 */
[----:B------:R-:W-:Y:S01]  /*1e50*/  FADD R14, R14, R41 ;  /* 0x000000290e0e7221 */ /* 0x000fe20000000000 */
[----:B------:R-:W-:Y:S01]  /*1e60*/  WARPGROUP.ARRIVE ;  /* 0x00000000000079c5 */ /* 0x000fe20000000000 */
[----:B------:R-:W-:Y:S01]  /*1e70*/  @!P6 FMUL R46, R46, 0.5 ;  /* 0x3f0000002e2ee820 */ /* 0x000fe20000400000 */
[----:B------:R-:W2:Y:S01]  /*1e80*/  MUFU.EX2 R42, R42 ;  /* 0x0000002a002a7308 */ /* 0x000ea20000000800 */
[----:B---3--:R-:W-:Y:S01]  /*1e90*/  @!P4 FMUL R44, R44, R44 ;  /* 0x0000002c2c2cc220 */ /* 0x008fe20000400000 */
[----:B------:R-:W-:-:S02]  /*1ea0*/  FSETP.GEU.AND P4, PT, R48, -126, PT ;  /* 0xc2fc00003000780b */ /* 0x000fc40003f8e000 */
[----:B------:R-:W-:Y:S01]  /*1eb0*/  HGMMA.64x32x16.F32.BF16 R56, R24, gdesc[UR4].tnspB, R56, gsb0 ;  /* 0x4060000418387df0 */ /* 0x000fe20008001838 */
[----:B------:R-:W-:Y:S01]  /*1ec0*/  UIADD3 UR6, UR14, 0x180, URZ ;  /* 0x000001800e067890 */ /* 0x000fe2000fffe03f */
[----:B------:R-:W-:Y:S02]  /*1ed0*/  UMOV UR7, 0x80000020 ;  /* 0x8000002000077882 */ /* 0x000fe40000000000 */
[----:B------:R-:W3:Y:S01]  /*1ee0*/  MUFU.EX2 R43, R43 ;  /* 0x0000002b002b7308 */ /* 0x000ee20000000800 */
[----:B------:R-:W-:Y:S01]  /*1ef0*/  @!P3 FMUL R47, R47, 0.5 ;  /* 0x3f0000002f2fb820 */ /* 0x000fe20000400000 */
[----:B-1----:R-:W-:Y:S01]  /*1f00*/  @!P5 FMUL R45, R45, R45 ;  /* 0x0000002d2d2dd220 */ /* 0x002fe20000400000 */
[----:B------:R-:W-:-:S03]  /*1f10*/  FSETP.GEU.AND P5, PT, R49, -126, PT ;  /* 0xc2fc00003100780b */ /* 0x000fc60003fae000 */
[----:B------:R-:W-:Y:S01]  /*1f20*/  FADD R18, R18, R45 ;  /* 0x0000002d12127221 */ /* 0x000fe20000000000 */
[----:B------:R-:W-:Y:S01]  /*1f30*/  @!P4 FMUL R48, R48, 0.5 ;  /* 0x3f0000003030c820 */ /* 0x000fe20000400000 */
[----:B------:R-:W1:Y:S01]  /*1f40*/  MUFU.EX2 R46, R46 ;  /* 0x0000002e002e7308 */ /* 0x000e620000000800 */
[----:B--2---:R-:W-:Y:S01]  /*1f50*/  @!P1 FMUL R42, R42, R42 ;  /* 0x0000002a2a2a9220 */ /* 0x004fe20000400000 */
[----:B------:R-:W-:-:S03]  /*1f60*/  FSETP.GEU.AND P1, PT, R52, -126, PT ;  /* 0xc2fc00003400780b */ /* 0x000fc60003f2e000 */
[----:B------:R-:W-:-:S03]  /*1f70*/  FADD R19, R19, R42 ;  /* 0x0000002a13137221 */ /* 0x000fc60000000000 */
[----:B------:R-:W2:Y:S01]  /*1f80*/  MUFU.EX2 R47, R47 ;  /* 0x0000002f002f7308 */ /* 0x000ea20000000800 */
[----:B---3--:R-:W-:Y:S01]  /*1f90*/  @!P2 FMUL R43, R43, R43 ;  /* 0x0000002b2b2ba220 */ /* 0x008fe20000400000 */
[----:B------:R-:W-:Y:S01]  /*1fa0*/  @!P5 FMUL R49, R49, 0.5 ;  /* 0x3f0000003131d820 */ /* 0x000fe20000400000 */
[----:B------:R-:W-:Y:S02]  /*1fb0*/  FSETP.GEU.AND P2, PT, R53, -126, PT ;  /* 0xc2fc00003500780b */ /* 0x000fe40003f4e000 */
[----:B------:R-:W-:Y:S02]  /*1fc0*/  FADD R22, R22, R43 ;  /* 0x0000002b16167221 */ /* 0x000fe40000000000 */
[----:B------:R-:W-:Y:S01]  /*1fd0*/  @!P1 FMUL R52, R52, 0.5 ;  /* 0x3f00000034349820 */ /* 0x000fe20000400000 */
[----:B------:R-:W3:Y:S01]  /*1fe0*/  MUFU.EX2 R48, R48 ;  /* 0x0000003000307308 */ /* 0x000ee20000000800 */
[----:B-1----:R-:W-:Y:S01]  /*1ff0*/  @!P6 FMUL R46, R46, R46 ;  /* 0x0000002e2e2ee220 */ /* 0x002fe20000400000 */
[----:B------:R-:W-:-:S03]  /*2000*/  FSETP.GEU.AND P6, PT, R50, -126, PT ;  /* 0xc2fc00003200780b */ /* 0x000fc60003fce000 */
[----:B------:R-:W-:-:S03]  /*2010*/  FADD R23, R23, R46 ;  /* 0x0000002e17177221 */ /* 0x000fc60000000000 */
[----:B------:R-:W1:Y:S01]  /*2020*/  MUFU.EX2 R49, R49 ;  /* 0x0000003100317308 */ /* 0x000e620000000800 */
[----:B--2---:R-:W-:Y:S01]  /*2030*/  @!P3 FMUL R47, R47, R47 ;  /* 0x0000002f2f2fb220 */ /* 0x004fe20000400000 */
[----:B------:R-:W-:Y:S01]  /*2040*/  FSETP.GEU.AND P3, PT, R51, -126, PT ;  /* 0xc2fc00003300780b */ /* 0x000fe20003f6e000 */
[----:B------:R-:W-:Y:S02]  /*2050*/  @!P2 FMUL R53, R53, 0.5 ;  /* 0x3f0000003535a820 */ /* 0x000fe40000400000 */
[----:B------:R-:W-:Y:S02]  /*2060*/  FADD R28, R28, R47 ;  /* 0x0000002f1c1c7221 */ /* 0x000fe40000000000 */
[----:B------:R-:W-:Y:S01]  /*2070*/  @!P6 FMUL R50, R50, 0.5 ;  /* 0x3f0000003232e820 */ /* 0x000fe20000400000 */
[----:B------:R-:W2:Y:S01]  /*2080*/  MUFU.EX2 R52, R52 ;  /* 0x0000003400347308 */ /* 0x000ea20000000800 */
[----:B---3--:R-:W-:Y:S01]  /*2090*/  @!P4 FMUL R48, R48, R48 ;  /* 0x000000303030c220 */ /* 0x008fe20000400000 */
[----:B------:R-:W-:Y:S01]  /*20a0*/  FSETP.GEU.AND P4, PT, R54, -126, PT ;  /* 0xc2fc00003600780b */ /* 0x000fe20003f8e000 */
[----:B------:R-:W-:-:S02]  /*20b0*/  WARPGROUP.DEPBAR.LE gsb0, 0x0 ;  /* 0x00008000000079c5 */ /* 0x000fc40000010000 */
[----:B------:R-:W-:Y:S01]  /*20c0*/  F2FP.BF16.F32.PACK_AB R24, R41, R30 ;  /* 0x0000001e2918723e */ /* 0x000fe200000010ff */
[----:B-1----:R-:W-:Y:S01]  /*20d0*/  @!P5 FMUL R49, R49, R49 ;  /* 0x000000313131d220 */ /* 0x002fe20000400000 */
[----:B------:R-:W-:Y:S01]  /*20e0*/  F2FP.BF16.F32.PACK_AB R26, R45, R44 ;  /* 0x0000002c2d1a723e */ /* 0x000fe200000010ff */
[----:B------:R-:W-:Y:S01]  /*20f0*/  @!P3 FMUL R51, R51, 0.5 ;  /* 0x3f0000003333b820 */ /* 0x000fe20000400000 */
[----:B------:R-:W-:Y:S01]  /*2100*/  F2FP.BF16.F32.PACK_AB R25, R43, R42 ;  /* 0x0000002a2b19723e */ /* 0x000fe200000010ff */
[----:B------:R-:W1:Y:S01]  /*2110*/  MUFU.EX2 R53, R53 ;  /* 0x0000003500357308 */ /* 0x000e620000000800 */
[----:B------:R-:W-:-:S04]  /*2120*/  F2FP.BF16.F32.PACK_AB R27, R47, R46 ;  /* 0x0000002e2f1b723e */ /* 0x000fc800000010ff */
[----:B------:R-:W-:Y:S01]  /*2130*/  @!P4 FMUL R54, R54, 0.5 ;  /* 0x3f0000003636c820 */ /* 0x000fe20000400000 */
[----:B------:R-:W-:Y:S01]  /*2140*/  FSETP.GEU.AND P5, PT, R55, -126, PT ;  /* 0xc2fc00003700780b */ /* 0x000fe20003fae000 */
[----:B--2---:R-:W-:Y:S01]  /*2150*/  @!P1 FMUL R52, R52, R52 ;  /* 0x0000003434349220 */ /* 0x004fe20000400000 */
[----:B------:R-:W-:Y:S01]  /*2160*/  WARPGROUP.ARRIVE ;  /* 0x00000000000079c5 */ /* 0x000fe20000000000 */
[----:B------:R-:W-:Y:S01]  /*2170*/  ISETP.GE.AND P1, PT, R10, 0x41, PT ;  /* 0x000000410a00780c */ /* 0x000fe20003f26270 */
[----:B------:R-:W-:Y:S01]  /*2180*/  FADD R44, R13, R44 ;  /* 0x0000002c0d2c7221 */ /* 0x000fe20000000000 */
[----:B------:R-:W2:Y:S01]  /*2190*/  MUFU.EX2 R50, R50 ;  /* 0x0000003200327308 */ /* 0x000ea20000000800 */
[----:B------:R-:W-:Y:S01]  /*21a0*/  FADD R21, R21, R52 ;  /* 0x0000003415157221 */ /* 0x000fe20000000000 */
[----:B------:R-:W-:Y:S01]  /*21b0*/  VIADD R13, R2, 0x5020 ;  /* 0x00005020020d7836 */ /* 0x000fe20000000000 */
[----:B------:R-:W-:Y:S01]  /*21c0*/  HGMMA.64x32x16.F32.BF16 R56, R24, gdesc[UR4].tnspB, R56, gsb0 ;  /* 0x4060000418387df0 */ /* 0x000fe20008001838 */
[----:B------:R-:W-:Y:S01]  /*21d0*/  UIADD3 UR6, UR14, 0x1c0, URZ ;  /* 0x000001c00e067890 */ /* 0x000fe2000fffe03f */
[----:B------:R-:W-:Y:S01]  /*21e0*/  FADD R44, R44, R21 ;  /* 0x000000152c2c7221 */ /* 0x000fe20000000000 */
[----:B------:R-:W-:Y:S01]  /*21f0*/  UMOV UR7, 0x80000020 ;  /* 0x8000002000077882 */ /* 0x000fe20000000000 */
[----:B------:R-:W-:Y:S01]  /*2200*/  PRMT R10, RZ, 0x654, R13 ;  /* 0x00000654ff0a7816 */ /* 0x000fe2000000000d */
[----:B------:R-:W-:Y:S01]  /*2210*/  @!P5 FMUL R55, R55, 0.5 ;  /* 0x3f0000003737d820 */ /* 0x000fe20000400000 */
[----:B------:R-:W3:Y:S01]  /*2220*/  MUFU.EX2 R33, R51 ;  /* 0x0000003300217308 */ /* 0x000ee20000000800 */
[----:B-1----:R-:W-:-:S07]  /*2230*/  @!P2 FMUL R53, R53, R53 ;  /* 0x000000353535a220 */ /* 0x002fce0000400000 */
[----:B------:R-:W1:Y:S01]  /*2240*/  MUFU.EX2 R38, R54 ;  /* 0x0000003600267308 */ /* 0x000e620000000800 */
[----:B--2---:R-:W-:-:S07]  /*2250*/  @!P6 FMUL R50, R50, R50 ;  /* 0x000000323232e220 */ /* 0x004fce0000400000 */
[----:B------:R-:W2:Y:S01]  /*2260*/  MUFU.EX2 R35, R55 ;  /* 0x0000003700237308 */ /* 0x000ea20000000800 */
[----:B---3--:R-:W-:Y:S01]  /*2270*/  @!P3 FMUL R33, R33, R33 ;  /* 0x000000212121b220 */ /* 0x008fe20000400000 */
[----:B-1----:R-:W-:Y:S01]  /*2280*/  @!P4 FMUL R38, R38, R38 ;  /* 0x000000262626c220 */ /* 0x002fe20000400000 */
[----:B--2---:R-:W-:Y:S01]  /*2290*/  @!P5 FMUL R35, R35, R35 ;  /* 0x000000232323d220 */ /* 0x004fe20000400000 */
[----:B------:R-:W-:Y:S02]  /*22a0*/  WARPGROUP.DEPBAR.LE gsb0, 0x0 ;  /* 0x00008000000079c5 */ /* 0x000fe40000010000 */
[----:B------:R-:W-:Y:S01]  /*22b0*/  F2FP.BF16.F32.PACK_AB R24, R49, R48 ;  /* 0x000000303118723e */ /* 0x000fe200000010ff */
[----:B------:R-:W-:Y:S01]  /*22c0*/  FADD R48, R15, R48 ;  /* 0x000000300f307221 */ /* 0x000fe20000000000 */
[----:B------:R-:W-:Y:S01]  /*22d0*/  F2FP.BF16.F32.PACK_AB R26, R53, R52 ;  /* 0x00000034351a723e */ /* 0x000fe200000010ff */
[----:B------:R-:W-:Y:S01]  /*22e0*/  FADD R49, R20, R49 ;  /* 0x0000003114317221 */ /* 0x000fe20000000000 */
[----:B------:R-:W-:Y:S01]  /*22f0*/  F2FP.BF16.F32.PACK_AB R25, R33, R50 ;  /* 0x000000322119723e */ /* 0x000fe200000010ff */
[----:B------:R-:W-:Y:S01]  /*2300*/  FADD R53, R32, R53 ;  /* 0x0000003520357221 */ /* 0x000fe20000000000 */
[----:B------:R-:W-:Y:S01]  /*2310*/  F2FP.BF16.F32.PACK_AB R27, R35, R38 ;  /* 0x00000026231b723e */ /* 0x000fe200000010ff */
[----:B------:R-:W-:Y:S01]  /*2320*/  FADD R50, R29, R50 ;  /* 0x000000321d327221 */ /* 0x000fe20000000000 */
[----:B------:R-:W-:Y:S01]  /*2330*/  FADD R38, R31, R38 ;  /* 0x000000261f267221 */ /* 0x000fe20000000000 */
[----:B------:R-:W-:Y:S01]  /*2340*/  FADD R33, R34, R33 ;  /* 0x0000002122217221 */ /* 0x000fe20000000000 */
[----:B------:R-:W-:Y:S01]  /*2350*/  WARPGROUP.ARRIVE ;  /* 0x00000000000079c5 */ /* 0x000fe20000000000 */
[----:B------:R-:W-:Y:S01]  /*2360*/  FADD R35, R36, R35 ;  /* 0x0000002324237221 */ /* 0x000fe20000000000 */
[----:B------:R-:W-:Y:S01]  /*2370*/  FADD R11, R11, R48 ;  /* 0x000000300b0b7221 */ /* 0x000fe20000000000 */
[----:B------:R-:W-:Y:S01]  /*2380*/  FADD R14, R14, R49 ;  /* 0x000000310e0e7221 */ /* 0x000fe20000000000 */
[----:B------:R-:W-:Y:S01]  /*2390*/  FADD R53, R18, R53 ;  /* 0x0000003512357221 */ /* 0x000fe20000000000 */
[----:B------:R-:W-:Y:S01]  /*23a0*/  FADD R19, R19, R50 ;  /* 0x0000003213137221 */ /* 0x000fe20000000000 */
[----:B------:R-:W-:Y:S01]  /*23b0*/  HGMMA.64x32x16.F32.BF16 R56, R24, gdesc[UR4].tnspB, R56, gsb0 ;  /* 0x4060000418387df0 */ /* 0x000fe20008001838 */
[----:B------:R-:W-:Y:S01]  /*23c0*/  FADD R38, R23, R38 ;  /* 0x0000002617267221 */ /* 0x000fe20000000000 */
[----:B------:R-:W-:Y:S01]  /*23d0*/  FADD R22, R22, R33 ;  /* 0x0000002116167221 */ /* 0x000fe20000000000 */
[----:B------:R-:W-:Y:S01]  /*23e0*/  FADD R35, R28, R35 ;  /* 0x000000231c237221 */ /* 0x000fe20000000000 */
[----:B------:R-:W-:Y:S01]  /*23f0*/  FADD R11, R11, R44 ;  /* 0x0000002c0b0b7221 */ /* 0x000fe20000000000 */
[----:B------:R-:W-:Y:S01]  /*2400*/  FADD R14, R14, R53 ;  /* 0x000000350e0e7221 */ /* 0x000fe20000000000 */
[----:B------:R-:W-:Y:S01]  /*2410*/  FADD R19, R19, R38 ;  /* 0x0000002613137221 */ /* 0x000fe20000000000 */
[----:B------:R-:W-:-:S02]  /*2420*/  FADD R22, R22, R35 ;  /* 0x0000002316167221 */ /* 0x000fc40000000000 */
[----:B------:R-:W-:Y:S02]  /*2430*/  FADD R15, R11, R14 ;  /* 0x0000000e0b0f7221 */ /* 0x000fe40000000000 */
[----:B------:R-:W-:Y:S01]  /*2440*/  FADD R14, R19, R22 ;  /* 0x00000016130e7221 */ /* 0x000fe20000000000 */
[----:B------:R-:W-:Y:S02]  /*2450*/  WARPGROUP.DEPBAR.LE gsb0, 0x0 ;  /* 0x00008000000079c5 */ /* 0x000fe40000010000 */
[----:B------:R1:W-:Y:S01]  /*2460*/  SYNCS.ARRIVE.TRANS64.RED.A1T0 RZ, [R10+URZ], RZ ;  /* 0x000000ff0aff79a7 */ /* 0x0003e2000810043f */
[----:B------:R-:W-:Y:S05]  /*2470*/  @!P1 BRA `(.L_x_24) ;  /* 0x0000001800f49947 */ /* 0x000fea0003800000 */
[----:B------:R-:W-:Y:S01]  /*2480*/  MOV R23, R0 ;  /* 0x0000000000177202 */ /* 0x000fe20000000f00 */
[----:B------:R-:W-:Y:S01]  /*2490*/  IMAD.MOV.U32 R21, RZ, RZ, R9 ;  /* 0x000000ffff157224 */ /* 0x000fe200078e0009 */
[----:B------:R-:W-:Y:S01]  /*24a0*/  MOV R11, 0x2 ;  /* 0x00000002000b7802 */ /* 0x000fe20000000f00 */
[----:B-1----:R-:W-:Y:S01]  /*24b0*/  IMAD.MOV.U32 R10, RZ, RZ, 0x1 ;  /* 0x00000001ff0a7424 */ /* 0x002fe200078e00ff */
[----:B------:R-:W-:Y:S01]  /*24c0*/  ULDC.64 UR22, c[0x0][0x198] ;  /* 0x0000660000167ab9 */ /* 0x000fe20000000a00 */
[----:B------:R-:W-:-:S05]  /*24d0*/  ULDC UR15, c[0x0][0x604] ;  /* 0x00018100000f7ab9 */ /* 0x000fca0000000800 */
.L_x_37:
[----:B------:R-:W-:Y:S01]  /*24e0*/  IMAD R9, R11, 0x8, R2 ;  /* 0x000000080b097824 */ /* 0x000fe200078e0202 */
[----:B------:R-:W-:-:S07]  /*24f0*/  SHF.L.U32 R0, R3, 0x1f, RZ ;  /* 0x0000001f03007819 */ /* 0x000fce00000006ff */
[----:B------:R-:W-:Y:S05]  /*2500*/  YIELD ;  /* 0x0000000000007946 */ /* 0x000fea0003800000 */
[----:B------:R-:W1:Y:S02]  /*2510*/  SYNCS.PHASECHK.TRANS64.TRYWAIT P1, [R9+URZ+0x5000], R0 ;  /* 0x00500000090075a7 */ /* 0x000e64000802017f */
[----:B-1----:R-:W-:Y:S05]  /*2520*/  @!P1 BRA `(.L_x_25) ;  /* 0x0000002c00109947 */ /* 0x002fea0003800000 */
.L_x_65:
[----:B------:R-:W-:Y:S05]  /*2530*/  WARPSYNC.ALL ;  /* 0x0000000000007948 */ /* 0x000fea0003800000 */
[----:B------:R-:W-:Y:S01]  /*2540*/  IMAD.MOV.U32 R19, RZ, RZ, -0x7fffffe0 ;  /* 0x80000020ff137424 */ /* 0x000fe200078e00ff */
[----:B------:R-:W-:Y:S01]  /*2550*/  LEA R18, R11, UR20, 0x8 ;  /* 0x000000140b127c11 */ /* 0x000fe2000f8e40ff */
[----:B------:R-:W-:Y:S01]  /*2560*/  WARPGROUP.ARRIVE ;  /* 0x00000000000079c5 */ /* 0x000fe20000000000 */
[----:B------:R-:W-:Y:S02]  /*2570*/  ISETP.NE.AND P1, PT, R8, RZ, PT ;  /* 0x000000ff0800720c */ /* 0x000fe40003f25270 */
[----:B------:R-:W-:-:S02]  /*2580*/  R2UR UR6, R18 ;  /* 0x00000000120672ca */ /* 0x000fc400000e0000 */
[----:B------:R-:W-:Y:S01]  /*2590*/  R2UR UR7, R19 ;  /* 0x00000000130772ca */ /* 0x000fe200000e0000 */
[----:B------:R-:W-:Y:S01]  /*25a0*/  IMAD.MOV.U32 R19, RZ, RZ, -0x7fffffe0 ;  /* 0x80000020ff137424 */ /* 0x000fe200078e00ff */
[----:B------:R-:W-:-:S04]  /*25b0*/  IADD3 R18, R18, 0x2, RZ ;  /* 0x0000000212127810 */ /* 0x000fc80007ffe0ff */
[----:B------:R-:W-:Y:S02]  /*25c0*/  R2UR UR18, R18 ;  /* 0x00000000121272ca */ /* 0x000fe400000e0000 */
[----:B------:R-:W-:-:S05]  /*25d0*/  R2UR UR19, R19 ;  /* 0x00000000131372ca */ /* 0x000fca00000e0000 */
[----:B------:R-:W-:Y:S03]  /*25e0*/  HGMMA.64x64x16.F32.BF16 R24, gdesc[UR4], RZ, !UPT, gsb0 ;  /* 0x00e00000041879f0 */ /* 0x000fe6000c0018ff */
[----:B------:R-:W-:Y:S02]  /*25f0*/  WARPGROUP.DEPBAR.LE gsb0, 0x0 ;  /* 0x00008000000079c5 */ /* 0x000fe40000010000 */
[----:B------:R-:W-:-:S06]  /*2600*/  WARPGROUP.ARRIVE ;  /* 0x00000000000079c5 */ /* 0x000fcc0000000000 */
[----:B------:R-:W-:Y:S03]  /*2610*/  HGMMA.64x64x16.F32.BF16 R24, gdesc[UR16], R24, gsb0 ;  /* 0x00e00000101879f0 */ /* 0x000fe60008001818 */
[----:B------:R-:W-:Y:S02]  /*2620*/  WARPGROUP.DEPBAR.LE gsb0, 0x0 ;  /* 0x00008000000079c5 */ /* 0x000fe40000010000 */
[----:B------:R-:W-:Y:S05]  /*2630*/  @P1 BRA `(.L_x_26) ;  /* 0x0000000000841947 */ /* 0x000fea0003800000 */
[----:B------:R-:W-:-:S13]  /*2640*/  ISETP.LT.OR P2, PT, R6, 0x1, !P0 ;  /* 0x000000010600780c */ /* 0x000fda0004741670 */
[----:B------:R-:W-:Y:S05]  /*2650*/  @P2 BRA `(.L_x_27) ;  /* 0x0000000000782947 */ /* 0x000fea0003800000 */
[----:B-1----:R-:W-:Y:S01]  /*2660*/  IMAD R0, R5, 0x8, R2 ;  /* 0x0000000805007824 */ /* 0x002fe200078e0202 */
[----:B------:R-:W-:Y:S02]  /*2670*/  SHF.L.U32 R9, R4, 0x1f, RZ ;  /* 0x0000001f04097819 */ /* 0x000fe400000006ff */
[----:B------:R-:W-:Y:S02]  /*2680*/  ISETP.NE.AND P3, PT, R16, RZ, PT ;  /* 0x000000ff1000720c */ /* 0x000fe40003f65270 */
[----:B------:R-:W1:Y:S02]  /*2690*/  SYNCS.PHASECHK.TRANS64.TRYWAIT P2, [R0+URZ+0x5020], R9 ;  /* 0x00502009000075a7 */ /* 0x000e64000804017f */
[----:B-1----:R-:W-:Y:S09]  /*26a0*/  @!P2 BRA `(.L_x_28) ;  /* 0x0000002800c4a947 */ /* 0x002ff20003800000 */
.L_x_66:
[----:B------:R-:W-:Y:S05]  /*26b0*/  @P3 BRA `(.L_x_29) ;  /* 0x0000000000143947 */ /* 0x000fea0003800000 */
[----:B------:R-:W-:Y:S02]  /*26c0*/  LOP3.LUT P2, RZ, R17, 0x1f, RZ, 0xc0, !PT ;  /* 0x0000001f11ff7812 */ /* 0x000fe4000784c0ff */
[----:B-1----:R-:W-:-:S04]  /*26d0*/  MOV R9, 0x1000 ;  /* 0x0000100000097802 */ /* 0x002fc80000000f00 */
[----:B------:R2:W-:Y:S07]  /*26e0*/  SYNCS.ARRIVE.TRANS64 RZ, [R0+URZ+0x5000], R9 ;  /* 0x0050000900ff79a7 */ /* 0x0005ee000800003f */
[----:B------:R-:W-:Y:S05]  /*26f0*/  @!P2 BRA `(.L_x_29) ;  /* 0x000000000004a947 */ /* 0x000fea0003800000 */
[----:B------:R-:W-:Y:S01]  /*2700*/  BPT.TRAP 0x1 ;  /* 0x000000040000795c */ /* 0x000fe20000300000 */
.L_x_29:
[----:B-12---:R-:W-:Y:S01]  /*2710*/  IMAD R9, R5, 0x1000, R2 ;  /* 0x0000100005097824 */ /* 0x006fe200078e0202 */
        /* <DEDUP_REMOVED lines=8> */
[----:B------:R-:W-:-:S03]  /*27a0*/  UMOV UR34, URZ ;  /* 0x0000003f00227c82 */ /* 0x000fc60008000000 */
[C---:B------:R-:W-:Y:S02]  /*27b0*/  ISETP.NE.AND P2, PT, R5.reuse, 0x4, PT ;  /* 0x000000040500780c */ /* 0x040fe40003f45270 */
[----:B------:R-:W-:Y:S02]  /*27c0*/  USHF.L.U32 UR35, UR35, 0x6, URZ ;  /* 0x0000000623237899 */ /* 0x000fe4000800063f */
[----:B------:R-:W-:Y:S01]  /*27d0*/  UIADD3 UR33, UR33, 0x5000, URZ ;  /* 0x0000500021217890 */ /* 0x000fe2000fffe03f */
[----:B------:R-:W-:Y:S01]  /*27e0*/  SEL R9, RZ, 0x1, P2 ;  /* 0x00000001ff097807 */ /* 0x000fe20001000000 */
[----:B------:R-:W-:Y:S01]  /*27f0*/  UIADD3 UR32, UR32, 0x1000, URZ ;  /* 0x0000100020207890 */ /* 0x000fe2000fffe03f */
[----:B------:R-:W-:Y:S02]  /*2800*/  SEL R5, R5, RZ, P2 ;  /* 0x000000ff05057207 */ /* 0x000fe40001000000 */
[----:B------:R-:W-:-:S06]  /*2810*/  LOP3.LUT R4, R4, R9, RZ, 0x3c, !PT ;  /* 0x0000000904047212 */ /* 0x000fcc00078e3cff */
[----:B------:R2:W-:Y:S02]  /*2820*/  UTMALDG.4D [UR32], [UR6], desc[UR8] ;  /* 0x00000820060075b4 */ /* 0x0005e40008019000 */
[----:B--2---:R-:W-:Y:S01]  /*2830*/  NOP ;  /* 0x0000000000007918 */ /* 0x004fe20000000000 */
.L_x_27:
[----:B------:R-:W-:-:S07]  /*2840*/  IADD3 R6, R6, -0x1, RZ ;  /* 0xffffffff06067810 */ /* 0x000fce0007ffe0ff */
.L_x_26:
[----:B------:R-:W-:Y:S01]  /*2850*/  VIADD R11, R11, 0x1 ;  /* 0x000000010b0b7836 */ /* 0x000fe20000000000 */
[----:B------:R-:W-:Y:S05]  /*2860*/  WARPSYNC.ALL ;  /* 0x0000000000007948 */ /* 0x000fea0003800000 */
[----:B------:R-:W-:-:S04]  /*2870*/  ISETP.NE.AND P2, PT, R11, 0x4, PT ;  /* 0x000000040b00780c */ /* 0x000fc80003f45270 */
[----:B-1----:R-:W-:Y:S02]  /*2880*/  SEL R0, RZ, 0x1, P2 ;  /* 0x00000001ff007807 */ /* 0x002fe40001000000 */
[----:B------:R-:W-:Y:S02]  /*2890*/  SEL R11, R11, RZ, P2 ;  /* 0x000000ff0b0b7207 */ /* 0x000fe40001000000 */
[----:B------:R-:W-:Y:S02]  /*28a0*/  LOP3.LUT R3, R3, R0, RZ, 0x3c, !PT ;  /* 0x0000000003037212 */ /* 0x000fe400078e3cff */
[----:B------:R-:W-:Y:S01]  /*28b0*/  FMNMX R0, R24, R23, !PT ;  /* 0x0000001718007209 */ /* 0x000fe20007800000 */
[----:B------:R-:W-:Y:S01]  /*28c0*/  IMAD R74, R10, 0x8, R13 ;  /* 0x000000080a4a7824 */ /* 0x000fe200078e020d */
[----:B------:R-:W-:Y:S01]  /*28d0*/  FMNMX R18, R26, R21, !PT ;  /* 0x000000151a127209 */ /* 0x000fe20007800000 */
[----:B------:R-:W-:Y:S01]  /*28e0*/  BSSY B0, `(.L_x_30) ;  /* 0x0000042000007945 */ /* 0x000fe20003800000 */
[----:B------:R-:W-:-:S02]  /*28f0*/  FMNMX R9, R25, R0, !PT ;  /* 0x0000000019097209 */ /* 0x000fc40007800000 */
        /* <DEDUP_REMOVED lines=29> */
[----:B------:R-:W-:Y:S01]  /*2ad0*/  PRMT R74, RZ, 0x654, R74 ;  /* 0x00000654ff4a7816 */ /* 0x000fe2000000004a */
[----:B------:R-:W1:Y:S03]  /*2ae0*/  SHFL.BFLY PT, R9, R18, 0x1, 0x1f ;  /* 0x0c201f0012097f89 */ /* 0x000e6600000e0000 */
[----:B------:R2:W-:Y:S01]  /*2af0*/  SYNCS.ARRIVE.TRANS64.RED.A1T0 RZ, [R74+URZ], RZ ;  /* 0x000000ff4aff79a7 */ /* 0x0005e2000810043f */
[----:B------:R-:W3:Y:S01]  /*2b00*/  SHFL.BFLY PT, R73, R20, 0x1, 0x1f ;  /* 0x0c201f0014497f89 */ /* 0x000ee200000e0000 */
[----:B-1----:R-:W-:-:S02]  /*2b10*/  FMNMX R19, R18, R9, !PT ;  /* 0x0000000912137209 */ /* 0x002fc40007800000 */
[----:B---3--:R-:W-:-:S03]  /*2b20*/  FMNMX R73, R20, R73, !PT ;  /* 0x0000004914497209 */ /* 0x008fc60007800000 */
[----:B------:R-:W1:Y:S04]  /*2b30*/  SHFL.BFLY PT, R0, R19, 0x2, 0x1f ;  /* 0x0c401f0013007f89 */ /* 0x000e6800000e0000 */
[----:B------:R-:W3:Y:S01]  /*2b40*/  SHFL.BFLY PT, R22, R73, 0x2, 0x1f ;  /* 0x0c401f0049167f89 */ /* 0x000ee200000e0000 */
[----:B-1----:R-:W-:-:S04]  /*2b50*/  FMNMX R0, R19, R0, !PT ;  /* 0x0000000013007209 */ /* 0x002fc80007800000 */
[C---:B------:R-:W-:Y:S02]  /*2b60*/  FSETP.NEU.AND P2, PT, R0.reuse, -INF , PT ;  /* 0xff8000000000780b */ /* 0x040fe40003f4d000 */
[----:B---3--:R-:W-:Y:S02]  /*2b70*/  FMNMX R9, R73, R22, !PT ;  /* 0x0000001649097209 */ /* 0x008fe40007800000 */
[----:B------:R-:W-:Y:S02]  /*2b80*/  FSEL R72, R0, RZ, P2 ;  /* 0x000000ff00487208 */ /* 0x000fe40001000000 */
[----:B------:R-:W-:Y:S02]  /*2b90*/  FSETP.NEU.AND P3, PT, R9, -INF , PT ;  /* 0xff8000000900780b */ /* 0x000fe40003f6d000 */
[----:B------:R-:W-:Y:S01]  /*2ba0*/  LEA R22, R11, R2, 0x3 ;  /* 0x000000020b167211 */ /* 0x000fe200078e18ff */
[----:B------:R-:W-:Y:S01]  /*2bb0*/  FADD R18, -R72, R23 ;  /* 0x0000001748127221 */ /* 0x000fe20000000100 */
[----:B------:R-:W-:-:S02]  /*2bc0*/  SHF.L.U32 R23, R3, 0x1f, RZ ;  /* 0x0000001f03177819 */ /* 0x000fc400000006ff */
[----:B------:R-:W-:Y:S01]  /*2bd0*/  FSEL R76, R9, RZ, P3 ;  /* 0x000000ff094c7208 */ /* 0x000fe20001800000 */
[----:B------:R-:W-:Y:S01]  /*2be0*/  FMUL R20, R18, UR15 ;  /* 0x0000000f12147c20 */ /* 0x000fe20008400000 */
[----:B------:R-:W1:Y:S03]  /*2bf0*/  SYNCS.PHASECHK.TRANS64.TRYWAIT P2, [R22+URZ+0x5000], R23 ;  /* 0x00500017160075a7 */ /* 0x000e66000804017f */
[----:B------:R-:W-:Y:S01]  /*2c00*/  FADD R19, -R76, R21 ;  /* 0x000000154c137221 */ /* 0x000fe20000000100 */
[----:B------:R-:W-:Y:S01]  /*2c10*/  FSETP.GEU.AND P3, PT, R20, -126, PT ;  /* 0xc2fc00001400780b */ /* 0x000fe20003f6e000 */
[----:B------:R-:W-:Y:S02]  /*2c20*/  FMUL R18, R76, UR15 ;  /* 0x0000000f4c127c20 */ /* 0x000fe40008400000 */
[----:B------:R-:W-:Y:S02]  /*2c30*/  FMUL R19, R19, UR15 ;  /* 0x0000000f13137c20 */ /* 0x000fe40008400000 */
[--C-:B------:R-:W-:Y:S01]  /*2c40*/  FFMA R26, R26, UR15, -R18.reuse ;  /* 0x0000000f1a1a7c23 */ /* 0x100fe20008000812 */
[--C-:B------:R-:W-:Y:S01]  /*2c50*/  FFMA R21, R27, UR15, -R18.reuse ;  /* 0x0000000f1b157c23 */ /* 0x100fe20008000812 */
[----:B------:R-:W-:Y:S01]  /*2c60*/  FFMA R27, R30, UR15, -R18 ;  /* 0x0000000f1e1b7c23 */ /* 0x000fe20008000812 */
[----:B------:R-:W-:-:S02]  /*2c70*/  FSETP.GEU.AND P4, PT, R19, -126, PT ;  /* 0xc2fc00001300780b */ /* 0x000fc40003f8e000 */
[----:B------:R-:W-:Y:S02]  /*2c80*/  FSETP.GEU.AND P5, PT, R26, -126, PT ;  /* 0xc2fc00001a00780b */ /* 0x000fe40003fae000 */
[----:B------:R-:W-:Y:S01]  /*2c90*/  FSETP.GEU.AND P6, PT, R21, -126, PT ;  /* 0xc2fc00001500780b */ /* 0x000fe20003fce000 */
[----:B------:R-:W-:-:S06]  /*2ca0*/  @!P3 FMUL R20, R20, 0.5 ;  /* 0x3f0000001414b820 */ /* 0x000fcc0000400000 */
[----:B------:R-:W3:Y:S02]  /*2cb0*/  MUFU.EX2 R20, R20 ;  /* 0x0000001400147308 */ /* 0x000ee40000000800 */
[----:B------:R-:W-:Y:S02]  /*2cc0*/  @!P4 FMUL R19, R19, 0.5 ;  /* 0x3f0000001313c820 */ /* 0x000fe40000400000 */
[----:B------:R-:W-:-:S04]  /*2cd0*/  @!P5 FMUL R26, R26, 0.5 ;  /* 0x3f0000001a1ad820 */ /* 0x000fc80000400000 */
[----:B------:R-:W4:Y:S01]  /*2ce0*/  MUFU.EX2 R19, R19 ;  /* 0x0000001300137308 */ /* 0x000f220000000800 */
[----:B-123--:R-:W-:Y:S05]  /*2cf0*/  @!P2 BRA `(.L_x_31) ;  /* 0x000000240044a947 */ /* 0x00efea0003800000 */
.L_x_67:
[----:B------:R-:W-:Y:S05]  /*2d00*/  BSYNC B0 ;  /* 0x0000000000007941 */ /* 0x000fea0003800000 */
.L_x_30:
[----:B------:R-:W-:Y:S01]  /*2d10*/  FMUL R73, R72, UR15 ;  /* 0x0000000f48497c20 */ /* 0x000fe20008400000 */
[----:B------:R-:W-:Y:S01]  /*2d20*/  FSETP.GEU.AND P2, PT, R27, -126, PT ;  /* 0xc2fc00001b00780b */ /* 0x000fe20003f4e000 */
[----:B----4-:R-:W-:Y:S01]  /*2d30*/  @!P4 FMUL R19, R19, R19 ;  /* 0x000000131313c220 */ /* 0x010fe20000400000 */
[----:B------:R-:W-:Y:S01]  /*2d40*/  @!P6 FMUL R21, R21, 0.5 ;  /* 0x3f0000001515e820 */ /* 0x000fe20000400000 */
[--C-:B------:R-:W-:Y:S01]  /*2d50*/  FFMA R24, R24, UR15, -R73.reuse ;  /* 0x0000000f18187c23 */ /* 0x100fe20008000849 */
[--C-:B------:R-:W-:Y:S01]  /*2d60*/  FFMA R30, R31, UR15, -R18.reuse ;  /* 0x0000000f1f1e7c23 */ /* 0x100fe20008000812 */
[----:B-1----:R1:W2:Y:S01]  /*2d70*/  MUFU.EX2 R22, R26 ;  /* 0x0000001a00167308 */ /* 0x0022a20000000800 */
[--C-:B------:R-:W-:Y:S01]  /*2d80*/  FFMA R28, R28, UR15, -R73.reuse ;  /* 0x0000000f1c1c7c23 */ /* 0x100fe20008000849 */
[--C-:B------:R-:W-:Y:S01]  /*2d90*/  FFMA R74, R29, UR15, -R73.reuse ;  /* 0x0000000f1d4a7c23 */ /* 0x100fe20008000849 */
[----:B------:R-:W-:Y:S01]  /*2da0*/  FSETP.GEU.AND P4, PT, R24, -126, PT ;  /* 0xc2fc00001800780b */ /* 0x000fe20003f8e000 */
[----:B------:R-:W-:Y:S01]  /*2db0*/  @!P3 FMUL R20, R20, R20 ;  /* 0x000000141414b220 */ /* 0x000fe20000400000 */
[----:B------:R-:W-:Y:S01]  /*2dc0*/  FSETP.GEU.AND P3, PT, R30, -126, PT ;  /* 0xc2fc00001e00780b */ /* 0x000fe20003f6e000 */
[--C-:B------:R-:W-:Y:S01]  /*2dd0*/  FFMA R25, R25, UR15, -R73.reuse ;  /* 0x0000000f19197c23 */ /* 0x100fe20008000849 */
[--C-:B------:R-:W-:Y:S01]  /*2de0*/  FFMA R33, R33, UR15, -R73.reuse ;  /* 0x0000000f21217c23 */ /* 0x100fe20008000849 */
[----:B------:R-:W-:Y:S01]  /*2df0*/  @!P2 FMUL R27, R27, 0.5 ;  /* 0x3f0000001b1ba820 */ /* 0x000fe20000400000 */
[----:B------:R-:W3:Y:S01]  /*2e00*/  MUFU.EX2 R21, R21 ;  /* 0x0000001500157308 */ /* 0x000ee20000000800 */
[--C-:B------:R-:W-:Y:S01]  /*2e10*/  FFMA R32, R32, UR15, -R73.reuse ;  /* 0x0000000f20207c23 */ /* 0x100fe20008000849 */
[--C-:B------:R-:W-:Y:S01]  /*2e20*/  FFMA R35, R35, UR15, -R18.reuse ;  /* 0x0000000f23237c23 */ /* 0x100fe20008000812 */
[--C-:B-1----:R-:W-:Y:S01]  /*2e30*/  FFMA R26, R38, UR15, -R18.reuse ;  /* 0x0000000f261a7c23 */ /* 0x102fe20008000812 */
[----:B------:R-:W-:Y:S01]  /*2e40*/  IMAD.MOV.U32 R77, RZ, RZ, -0x7fffffe0 ;  /* 0x80000020ff4d7424 */ /* 0x000fe200078e00ff */
[----:B------:R-:W-:Y:S01]  /*2e50*/  LEA R76, R11, UR14, 0x8 ;  /* 0x0000000e0b4c7c11 */ /* 0x000fe2000f8e40ff */
[----:B------:R-:W-:Y:S05]  /*2e60*/  WARPSYNC.ALL ;  /* 0x0000000000007948 */ /* 0x000fea0003800000 */
[----:B------:R-:W-:Y:S01]  /*2e70*/  @!P4 FMUL R24, R24, 0.5 ;  /* 0x3f0000001818c820 */ /* 0x000fe20000400000 */
[----:B------:R-:W1:Y:S01]  /*2e80*/  MUFU.EX2 R23, R27 ;  /* 0x0000001b00177308 */ /* 0x000e620000000800 */
[----:B--2---:R-:W-:Y:S01]  /*2e90*/  @!P5 FMUL R22, R22, R22 ;  /* 0x000000161616d220 */ /* 0x004fe20000400000 */
[----:B------:R-:W-:Y:S01]  /*2ea0*/  FSETP.GEU.AND P5, PT, R25, -126, PT ;  /* 0xc2fc00001900780b */ /* 0x000fe20003fae000 */
[----:B------:R-:W-:Y:S01]  /*2eb0*/  @!P3 FMUL R30, R30, 0.5 ;  /* 0x3f0000001e1eb820 */ /* 0x000fe20000400000 */
[----:B------:R-:W-:Y:S01]  /*2ec0*/  R2UR UR6, R76 ;  /* 0x000000004c0672ca */ /* 0x000fe200000e0000 */
[----:B---3--:R-:W-:Y:S01]  /*2ed0*/  @!P6 FMUL R21, R21, R21 ;  /* 0x000000151515e220 */ /* 0x008fe20000400000 */
[----:B------:R-:W-:Y:S01]  /*2ee0*/  FSETP.GEU.AND P6, PT, R28, -126, PT ;  /* 0xc2fc00001c00780b */ /* 0x000fe20003fce000 */
[-C--:B------:R-:W-:Y:S01]  /*2ef0*/  FMUL R56, R56, R20.reuse ;  /* 0x0000001438387220 */ /* 0x080fe20000400000 */
[----:B------:R2:W3:Y:S01]  /*2f00*/  MUFU.EX2 R31, R24 ;  /* 0x00000018001f7308 */ /* 0x0004e20000000800 */
[----:B------:R-:W-:Y:S01]  /*2f10*/  R2UR UR7, R77 ;  /* 0x000000004d0772ca */ /* 0x000fe200000e0000 */
[-C--:B------:R-:W-:Y:S01]  /*2f20*/  FMUL R57, R57, R20.reuse ;  /* 0x0000001439397220 */ /* 0x080fe20000400000 */
[-C--:B------:R-:W-:Y:S01]  /*2f30*/  FMUL R60, R60, R20.reuse ;  /* 0x000000143c3c7220 */ /* 0x080fe20000400000 */
[-C--:B------:R-:W-:Y:S01]  /*2f40*/  FMUL R61, R61, R20.reuse ;  /* 0x000000143d3d7220 */ /* 0x080fe20000400000 */
[-C--:B------:R-:W-:Y:S01]  /*2f50*/  FMUL R64, R64, R20.reuse ;  /* 0x0000001440407220 */ /* 0x080fe20000400000 */
[-C--:B------:R-:W-:Y:S01]  /*2f60*/  FMUL R65, R65, R20.reuse ;  /* 0x0000001441417220 */ /* 0x080fe20000400000 */
[----:B------:R-:W-:Y:S01]  /*2f70*/  @!P5 FMUL R25, R25, 0.5 ;  /* 0x3f0000001919d820 */ /* 0x000fe20000400000 */
[----:B------:R-:W4:Y:S01]  /*2f80*/  MUFU.EX2 R30, R30 ;  /* 0x0000001e001e7308 */ /* 0x000f220000000800 */
[----:B-1----:R-:W-:Y:S01]  /*2f90*/  @!P2 FMUL R23, R23, R23 ;  /* 0x000000171717a220 */ /* 0x002fe20000400000 */
[----:B------:R-:W-:Y:S01]  /*2fa0*/  FSETP.GEU.AND P2, PT, R74, -126, PT ;  /* 0xc2fc00004a00780b */ /* 0x000fe20003f4e000 */
[----:B------:R-:W-:Y:S01]  /*2fb0*/  @!P6 FMUL R28, R28, 0.5 ;  /* 0x3f0000001c1ce820 */ /* 0x000fe20000400000 */
[--C-:B--2---:R-:W-:Y:S01]  /*2fc0*/  FFMA R24, R36, UR15, -R73.reuse ;  /* 0x0000000f24187c23 */ /* 0x104fe20008000849 */
[-C--:B------:R-:W-:Y:S01]  /*2fd0*/  FMUL R68, R68, R20.reuse ;  /* 0x0000001444447220 */ /* 0x080fe20000400000 */
[----:B------:R-:W-:Y:S01]  /*2fe0*/  FMUL R69, R69, R20 ;  /* 0x0000001445457220 */ /* 0x000fe20000400000 */
[----:B------:R-:W-:Y:S01]  /*2ff0*/  FMUL R58, R58, R19 ;  /* 0x000000133a3a7220 */ /* 0x000fe20000400000 */
[----:B------:R-:W1:Y:S01]  /*3000*/  MUFU.EX2 R29, R28 ;  /* 0x0000001c001d7308 */ /* 0x000e620000000800 */
[----:B---3--:R-:W-:Y:S01]  /*3010*/  @!P4 FMUL R31, R31, R31 ;  /* 0x0000001f1f1fc220 */ /* 0x008fe20000400000 */
[----:B------:R-:W-:Y:S01]  /*3020*/  FSETP.GEU.AND P4, PT, R33, -126, PT ;  /* 0xc2fc00002100780b */ /* 0x000fe20003f8e000 */
[-C--:B------:R-:W-:Y:S01]  /*3030*/  FMUL R59, R59, R19.reuse ;  /* 0x000000133b3b7220 */ /* 0x080fe20000400000 */
[-C--:B------:R-:W-:Y:S01]  /*3040*/  FMUL R62, R62, R19.reuse ;  /* 0x000000133e3e7220 */ /* 0x080fe20000400000 */
[-C--:B------:R-:W-:Y:S01]  /*3050*/  FMUL R63, R63, R19.reuse ;  /* 0x000000133f3f7220 */ /* 0x080fe20000400000 */
[-C--:B------:R-:W-:Y:S01]  /*3060*/  FMUL R66, R66, R19.reuse ;  /* 0x0000001342427220 */ /* 0x080fe20000400000 */
[----:B------:R-:W-:Y:S01]  /*3070*/  @!P2 FMUL R74, R74, 0.5 ;  /* 0x3f0000004a4aa820 */ /* 0x000fe20000400000 */
[----:B------:R2:W3:Y:S01]  /*3080*/  MUFU.EX2 R72, R25 ;  /* 0x0000001900487308 */ /* 0x0004e20000000800 */
[----:B----4-:R-:W-:Y:S01]  /*3090*/  @!P3 FMUL R30, R30, R30 ;  /* 0x0000001e1e1eb220 */ /* 0x010fe20000400000 */
[----:B------:R-:W-:Y:S01]  /*30a0*/  FSETP.GEU.AND P3, PT, R32, -126, PT ;  /* 0xc2fc00002000780b */ /* 0x000fe20003f6e000 */
[-C--:B------:R-:W-:Y:S01]  /*30b0*/  FMUL R67, R67, R19.reuse ;  /* 0x0000001343437220 */ /* 0x080fe20000400000 */
[-C--:B------:R-:W-:Y:S01]  /*30c0*/  FMUL R70, R70, R19.reuse ;  /* 0x0000001346467220 */ /* 0x080fe20000400000 */
[----:B------:R-:W-:Y:S01]  /*30d0*/  FMUL R71, R71, R19 ;  /* 0x0000001347477220 */ /* 0x000fe20000400000 */
[----:B------:R-:W-:Y:S01]  /*30e0*/  F2FP.BF16.F32.PACK_AB R27, R30, R23 ;  /* 0x000000171e1b723e */ /* 0x000fe200000010ff */
[----:B------:R-:W-:Y:S01]  /*30f0*/  @!P4 FMUL R33, R33, 0.5 ;  /* 0x3f0000002121c820 */ /* 0x000fe20000400000 */
[----:B------:R-:W4:Y:S01]  /*3100*/  MUFU.EX2 R74, R74 ;  /* 0x0000004a004a7308 */ /* 0x000f220000000800 */
[--C-:B--2---:R-:W-:Y:S01]  /*3110*/  FFMA R25, R34, UR15, -R18.reuse ;  /* 0x0000000f22197c23 */ /* 0x104fe20008000812 */
[----:B-1----:R-:W-:Y:S01]  /*3120*/  @!P6 FMUL R29, R29, R29 ;  /* 0x0000001d1d1de220 */ /* 0x002fe20000400000 */
[----:B------:R-:W-:Y:S01]  /*3130*/  FSETP.GEU.AND P6, PT, R35, -126, PT ;  /* 0xc2fc00002300780b */ /* 0x000fe20003fce000 */
[--C-:B------:R-:W-:Y:S01]  /*3140*/  FFMA R34, R37, UR15, -R73.reuse ;  /* 0x0000000f25227c23 */ /* 0x100fe20008000849 */
[--C-:B------:R-:W-:Y:S01]  /*3150*/  FFMA R36, R39, UR15, -R18.reuse ;  /* 0x0000000f27247c23 */ /* 0x100fe20008000812 */
[--C-:B------:R-:W-:Y:S01]  /*3160*/  FFMA R38, R40, UR15, -R73.reuse ;  /* 0x0000000f28267c23 */ /* 0x100fe20008000849 */
[----:B------:R-:W-:Y:S01]  /*3170*/  @!P3 FMUL R32, R32, 0.5 ;  /* 0x3f0000002020b820 */ /* 0x000fe20000400000 */
[----:B------:R-:W1:Y:S01]  /*3180*/  MUFU.EX2 R28, R33 ;  /* 0x00000021001c7308 */ /* 0x000e620000000800 */
[----:B---3--:R-:W-:Y:S01]  /*3190*/  @!P5 FMUL R72, R72, R72 ;  /* 0x000000484848d220 */ /* 0x008fe20000400000 */
[----:B------:R-:W-:Y:S01]  /*31a0*/  FSETP.GEU.AND P5, PT, R25, -126, PT ;  /* 0xc2fc00001900780b */ /* 0x000fe20003fae000 */
[--C-:B------:R-:W-:Y:S01]  /*31b0*/  FFMA R39, R41, UR15, -R73.reuse ;  /* 0x0000000f29277c23 */ /* 0x100fe20008000849 */
[--C-:B------:R-:W-:Y:S01]  /*31c0*/  FFMA R41, R42, UR15, -R18.reuse ;  /* 0x0000000f2a297c23 */ /* 0x100fe20008000812 */
[--C-:B------:R-:W-:Y:S01]  /*31d0*/  FFMA R40, R43, UR15, -R18.reuse ;  /* 0x0000000f2b287c23 */ /* 0x100fe20008000812 */
[--C-:B------:R-:W-:Y:S01]  /*31e0*/  FFMA R42, R44, UR15, -R73.reuse ;  /* 0x0000000f2c2a7c23 */ /* 0x100fe20008000849 */
[--C-:B------:R-:W-:Y:S01]  /*31f0*/  FFMA R43, R45, UR15, -R73.reuse ;  /* 0x0000000f2d2b7c23 */ /* 0x100fe20008000849 */
[----:B------:R-:W-:Y:S01]  /*3200*/  @!P6 FMUL R35, R35, 0.5 ;  /* 0x3f0000002323e820 */ /* 0x000fe20000400000 */
[----:B----4-:R-:W-:Y:S01]  /*3210*/  @!P2 FMUL R74, R74, R74 ;  /* 0x0000004a4a4aa220 */ /* 0x010fe20000400000 */
[----:B------:R-:W-:Y:S01]  /*3220*/  FSETP.GEU.AND P2, PT, R24, -126, PT ;  /* 0xc2fc00001800780b */ /* 0x000fe20003f4e000 */
[----:B------:R-:W2:Y:S01]  /*3230*/  MUFU.EX2 R75, R32 ;  /* 0x00000020004b7308 */ /* 0x000ea20000000800 */
[--C-:B------:R-:W-:Y:S01]  /*3240*/  FFMA R44, R46, UR15, -R18.reuse ;  /* 0x0000000f2e2c7c23 */ /* 0x100fe20008000812 */
[--C-:B------:R-:W-:Y:S01]  /*3250*/  FFMA R45, R47, UR15, -R18.reuse ;  /* 0x0000000f2f2d7c23 */ /* 0x100fe20008000812 */
[--C-:B------:R-:W-:Y:S01]  /*3260*/  FFMA R46, R48, UR15, -R73.reuse ;  /* 0x0000000f302e7c23 */ /* 0x100fe20008000849 */
[----:B------:R-:W-:Y:S01]  /*3270*/  @!P5 FMUL R25, R25, 0.5 ;  /* 0x3f0000001919d820 */ /* 0x000fe20000400000 */
[--C-:B------:R-:W-:Y:S01]  /*3280*/  FFMA R47, R49, UR15, -R73.reuse ;  /* 0x0000000f312f7c23 */ /* 0x100fe20008000849 */
[----:B-1----:R-:W-:Y:S01]  /*3290*/  @!P4 FMUL R28, R28, R28 ;  /* 0x0000001c1c1cc220 */ /* 0x002fe20000400000 */
[----:B------:R-:W-:Y:S01]  /*32a0*/  FSETP.GEU.AND P4, PT, R26, -126, PT ;  /* 0xc2fc00001a00780b */ /* 0x000fe20003f8e000 */
[----:B------:R-:W1:Y:S01]  /*32b0*/  MUFU.EX2 R32, R35 ;  /* 0x0000002300207308 */ /* 0x000e620000000800 */
[--C-:B------:R-:W-:Y:S01]  /*32c0*/  FFMA R48, R50, UR15, -R18.reuse ;  /* 0x0000000f32307c23 */ /* 0x100fe20008000812 */
[--C-:B------:R-:W-:Y:S01]  /*32d0*/  FFMA R51, R51, UR15, -R18.reuse ;  /* 0x0000000f33337c23 */ /* 0x100fe20008000812 */
[--C-:B------:R-:W-:Y:S01]  /*32e0*/  FFMA R52, R52, UR15, -R73.reuse ;  /* 0x0000000f34347c23 */ /* 0x100fe20008000849 */
[----:B------:R-:W-:Y:S01]  /*32f0*/  @!P2 FMUL R24, R24, 0.5 ;  /* 0x3f0000001818a820 */ /* 0x000fe20000400000 */
[----:B------:R-:W-:Y:S01]  /*3300*/  FFMA R53, R53, UR15, -R73 ;  /* 0x0000000f35357c23 */ /* 0x000fe20008000849 */
[--C-:B------:R-:W-:Y:S01]  /*3310*/  FFMA R54, R54, UR15, -R18.reuse ;  /* 0x0000000f36367c23 */ /* 0x100fe20008000812 */
[----:B------:R-:W-:Y:S01]  /*3320*/  FFMA R18, R55, UR15, -R18 ;  /* 0x0000000f37127c23 */ /* 0x000fe20008000812 */
[----:B------:R3:W4:Y:S01]  /*3330*/  MUFU.EX2 R37, R25 ;  /* 0x0000001900257308 */ /* 0x0007220000000800 */
[----:B--2---:R-:W-:Y:S01]  /*3340*/  @!P3 FMUL R75, R75, R75 ;  /* 0x0000004b4b4bb220 */ /* 0x004fe20000400000 */
[----:B------:R-:W-:Y:S01]  /*3350*/  FSETP.GEU.AND P3, PT, R34, -126, PT ;  /* 0xc2fc00002200780b */ /* 0x000fe20003f6e000 */
[----:B------:R-:W-:Y:S01]  /*3360*/  FFMA R14, R19, R14, R22 ;  /* 0x0000000e130e7223 */ /* 0x000fe20000000016 */
[----:B------:R-:W-:Y:S01]  /*3370*/  @!P4 FMUL R26, R26, 0.5 ;  /* 0x3f0000001a1ac820 */ /* 0x000fe20000400000 */
[----:B------:R-:W-:-:S02]  /*3380*/  IMAD.MOV.U32 R77, RZ, RZ, -0x7fffffe0 ;  /* 0x80000020ff4d7424 */ /* 0x000fc400078e00ff */
[----:B------:R-:W-:Y:S01]  /*3390*/  FFMA R15, R20, R15, R31 ;  /* 0x0000000f140f7223 */ /* 0x000fe2000000001f */
[----:B------:R-:W-:Y:S01]  /*33a0*/  FADD R14, R14, R21 ;  /* 0x000000150e0e7221 */ /* 0x000fe20000000000 */
[----:B------:R2:W5:Y:S01]  /*33b0*/  MUFU.EX2 R33, R24 ;  /* 0x0000001800217308 */ /* 0x0005620000000800 */
[----:B---3--:R-:W-:Y:S01]  /*33c0*/  F2FP.BF16.F32.PACK_AB R25, R21, R22 ;  /* 0x000000161519723e */ /* 0x008fe200000010ff */
[----:B-1----:R-:W-:Y:S01]  /*33d0*/  @!P6 FMUL R32, R32, R32 ;  /* 0x000000202020e220 */ /* 0x002fe20000400000 */
[----:B------:R-:W-:Y:S01]  /*33e0*/  FSETP.GEU.AND P6, PT, R38, -126, PT ;  /* 0xc2fc00002600780b */ /* 0x000fe20003fce000 */
[----:B------:R-:W-:Y:S01]  /*33f0*/  FADD R23, R14, R23 ;  /* 0x000000170e177221 */ /* 0x000fe20000000000 */
[----:B------:R-:W-:Y:S02]  /*3400*/  VIADD R10, R10, 0x1 ;  /* 0x000000010a0a7836 */ /* 0x000fe40000000000 */
[----:B------:R-:W-:Y:S01]  /*3410*/  @!P3 FMUL R34, R34, 0.5 ;  /* 0x3f0000002222b820 */ /* 0x000fe20000400000 */
[----:B------:R1:W3:Y:S01]  /*3420*/  MUFU.EX2 R35, R26 ;  /* 0x0000001a00237308 */ /* 0x0002e20000000800 */
[----:B--2---:R-:W-:Y:S01]  /*3430*/  F2FP.BF16.F32.PACK_AB R24, R72, R31 ;  /* 0x0000001f4818723e */ /* 0x004fe200000010ff */
[----:B----4-:R-:W-:Y:S01]  /*3440*/  @!P5 FMUL R37, R37, R37 ;  /* 0x000000252525d220 */ /* 0x010fe20000400000 */
[----:B------:R-:W-:Y:S01]  /*3450*/  FSETP.GEU.AND P5, PT, R36, -126, PT ;  /* 0xc2fc00002400780b */ /* 0x000fe20003fae000 */
[----:B------:R-:W-:Y:S01]  /*3460*/  FADD R72, R15, R72 ;  /* 0x000000480f487221 */ /* 0x000fe20000000000 */
[----:B------:R-:W-:-:S03]  /*3470*/  FADD R30, R23, R30 ;  /* 0x0000001e171e7221 */ /* 0x000fc60000000000 */
[----:B------:R-:W2:Y:S01]  /*3480*/  MUFU.EX2 R34, R34 ;  /* 0x0000002200227308 */ /* 0x000ea20000000800 */
[----:B-1----:R-:W-:Y:S01]  /*3490*/  F2FP.BF16.F32.PACK_AB R26, R74, R29 ;  /* 0x0000001d4a1a723e */ /* 0x002fe200000010ff */
[----:B-----5:R-:W-:Y:S01]  /*34a0*/  @!P2 FMUL R33, R33, R33 ;  /* 0x000000212121a220 */ /* 0x020fe20000400000 */
[----:B------:R-:W-:Y:S01]  /*34b0*/  FSETP.GEU.AND P2, PT, R39, -126, PT ;  /* 0xc2fc00002700780b */ /* 0x000fe20003f4e000 */
[----:B------:R-:W-:Y:S01]  /*34c0*/  @!P6 FMUL R38, R38, 0.5 ;  /* 0x3f0000002626e820 */ /* 0x000fe20000400000 */
[----:B------:R-:W-:Y:S01]  /*34d0*/  WARPGROUP.ARRIVE ;  /* 0x00000000000079c5 */ /* 0x000fe20000000000 */
[----:B------:R-:W-:Y:S02]  /*34e0*/  FADD R29, R72, R29 ;  /* 0x0000001d481d7221 */ /* 0x000fe40000000000 */
[----:B------:R-:W-:Y:S01]  /*34f0*/  @!P5 FMUL R36, R36, 0.5 ;  /* 0x3f0000002424d820 */ /* 0x000fe20000400000 */
[----:B---3--:R-:W-:Y:S01]  /*3500*/  @!P4 FMUL R35, R35, R35 ;  /* 0x000000232323c220 */ /* 0x008fe20000400000 */
[----:B------:R-:W1:Y:S01]  /*3510*/  MUFU.EX2 R38, R38 ;  /* 0x0000002600267308 */ /* 0x000e620000000800 */
[----:B------:R-:W-:Y:S01]  /*3520*/  HGMMA.64x32x16.F32.BF16 R56, R24, gdesc[UR4].tnspB, R56, gsb0 ;  /* 0x4060000418387df0 */ /* 0x000fe20008001838 */
[----:B------:R-:W-:Y:S01]  /*3530*/  FSETP.GEU.AND P4, PT, R40, -126, PT ;  /* 0xc2fc00002800780b */ /* 0x000fe20003f8e000 */
[----:B------:R-:W-:-:S03]  /*3540*/  FADD R74, R29, R74 ;  /* 0x0000004a1d4a7221 */ /* 0x000fc60000000000 */
[----:B------:R-:W-:Y:S01]  /*3550*/  @!P2 FMUL R39, R39, 0.5 ;  /* 0x3f0000002727a820 */ /* 0x000fe20000400000 */
[----:B--2---:R-:W-:Y:S01]  /*3560*/  @!P3 FMUL R34, R34, R34 ;  /* 0x000000222222b220 */ /* 0x004fe20000400000 */
[----:B------:R-:W2:Y:S01]  /*3570*/  MUFU.EX2 R36, R36 ;  /* 0x0000002400247308 */ /* 0x000ea20000000800 */
[----:B------:R-:W-:-:S06]  /*3580*/  FSETP.GEU.AND P3, PT, R41, -126, PT ;  /* 0xc2fc00002900780b */ /* 0x000fcc0003f6e000 */
[----:B------:R-:W-:Y:S01]  /*3590*/  @!P4 FMUL R40, R40, 0.5 ;  /* 0x3f0000002828c820 */ /* 0x000fe20000400000 */
[----:B------:R-:W3:Y:S01]  /*35a0*/  MUFU.EX2 R39, R39 ;  /* 0x0000002700277308 */ /* 0x000ee20000000800 */
[----:B-1----:R-:W-:Y:S01]  /*35b0*/  @!P6 FMUL R38, R38, R38 ;  /* 0x000000262626e220 */ /* 0x002fe20000400000 */
[----:B------:R-:W-:-:S04]  /*35c0*/  FSETP.GEU.AND P6, PT, R43, -126, PT ;  /* 0xc2fc00002b00780b */ /* 0x000fc80003fce000 */
        /* <DEDUP_REMOVED lines=11> */
[----:B------:R-:W-:-:S05]  /*3680*/  FSETP.GEU.AND P4, PT, R46, -126, PT ;  /* 0xc2fc00002e00780b */ /* 0x000fca0003f8e000 */
[----:B------:R-:W-:Y:S01]  /*3690*/  @!P2 FMUL R44, R44, 0.5 ;  /* 0x3f0000002c2ca820 */ /* 0x000fe20000400000 */
[----:B------:R-:W1:Y:S01]  /*36a0*/  MUFU.EX2 R42, R42 ;  /* 0x0000002a002a7308 */ /* 0x000e620000000800 */
[----:B--2---:R-:W-:Y:S01]  /*36b0*/  @!P3 FMUL R41, R41, R41 ;  /* 0x000000292929b220 */ /* 0x004fe20000400000 */
[----:B------:R-:W-:Y:S01]  /*36c0*/  FSETP.GEU.AND P3, PT, R45, -126, PT ;  /* 0xc2fc00002d00780b */ /* 0x000fe20003f6e000 */
[----:B------:R-:W-:Y:S02]  /*36d0*/  WARPGROUP.DEPBAR.LE gsb0, 0x0 ;  /* 0x00008000000079c5 */ /* 0x000fe40000010000 */
[----:B------:R-:W-:Y:S01]  /*36e0*/  VIADD R24, R76, 0x40 ;  /* 0x000000404c187836 */ /* 0x000fe20000000000 */
[----:B------:R-:W-:Y:S01]  /*36f0*/  MOV R25, 0x80000020 ;  /* 0x8000002000197802 */ /* 0x000fe20000000f00 */
[----:B------:R-:W-:Y:S01]  /*3700*/  @!P4 FMUL R46, R46, 0.5 ;  /* 0x3f0000002e2ec820 */ /* 0x000fe20000400000 */
[----:B------:R-:W-:Y:S01]  /*3710*/  F2FP.BF16.F32.PACK_AB R26, R34, R33 ;  /* 0x00000021221a723e */ /* 0x000fe200000010ff */
[----:B------:R-:W2:Y:S01]  /*3720*/  MUFU.EX2 R44, R44 ;  /* 0x0000002c002c7308 */ /* 0x000ea20000000800 */
[----:B------:R-:W-:Y:S01]  /*3730*/  R2UR UR6, R24 ;  /* 0x00000000180672ca */ /* 0x000fe200000e0000 */
[----:B---3--:R-:W-:Y:S01]  /*3740*/  @!P6 FMUL R43, R43, R43 ;  /* 0x0000002b2b2be220 */ /* 0x008fe20000400000 */
[----:B------:R-:W-:-:S02]  /*3750*/  R2UR UR7, R25 ;  /* 0x00000000190772ca */ /* 0x000fc400000e0000 */
[----:B------:R-:W-:Y:S01]  /*3760*/  F2FP.BF16.F32.PACK_AB R24, R28, R75 ;  /* 0x0000004b1c18723e */ /* 0x000fe200000010ff */
[----:B------:R-:W-:Y:S01]  /*3770*/  @!P3 FMUL R45, R45, 0.5 ;  /* 0x3f0000002d2db820 */ /* 0x000fe20000400000 */
[----:B------:R-:W-:Y:S01]  /*3780*/  F2FP.BF16.F32.PACK_AB R25, R32, R37 ;  /* 0x000000252019723e */ /* 0x000fe200000010ff */
[----:B-1----:R-:W-:Y:S01]  /*3790*/  @!P5 FMUL R42, R42, R42 ;  /* 0x0000002a2a2ad220 */ /* 0x002fe20000400000 */
[----:B------:R-:W-:Y:S01]  /*37a0*/  F2FP.BF16.F32.PACK_AB R27, R36, R35 ;  /* 0x00000023241b723e */ /* 0x000fe200000010ff */
[----:B------:R-:W1:Y:S01]  /*37b0*/  MUFU.EX2 R46, R46 ;  /* 0x0000002e002e7308 */ /* 0x000e620000000800 */
[----:B------:R-:W-:Y:S01]  /*37c0*/  FSETP.GEU.AND P5, PT, R47, -126, PT ;  /* 0xc2fc00002f00780b */ /* 0x000fe20003fae000 */
[----:B------:R-:W-:Y:S01]  /*37d0*/  FADD R75, R74, R75 ;  /* 0x0000004b4a4b7221 */ /* 0x000fe20000000000 */
[----:B------:R-:W-:Y:S01]  /*37e0*/  WARPGROUP.ARRIVE ;  /* 0x00000000000079c5 */ /* 0x000fe20000000000 */
[----:B------:R-:W-:Y:S01]  /*37f0*/  FSETP.GEU.AND P6, PT, R48, -126, PT ;  /* 0xc2fc00003000780b */ /* 0x000fe20003fce000 */
[----:B------:R-:W-:Y:S01]  /*3800*/  FADD R37, R30, R37 ;  /* 0x000000251e257221 */ /* 0x000fe20000000000 */
[----:B------:R-:W-:Y:S01]  /*3810*/  FADD R28, R75, R28 ;  /* 0x0000001c4b1c7221 */ /* 0x000fe20000000000 */
[----:B--2---:R-:W-:Y:S01]  /*3820*/  @!P2 FMUL R44, R44, R44 ;  /* 0x0000002c2c2ca220 */ /* 0x004fe20000400000 */
[----:B------:R-:W2:Y:S01]  /*3830*/  MUFU.EX2 R45, R45 ;  /* 0x0000002d002d7308 */ /* 0x000ea20000000800 */
[----:B------:R-:W-:Y:S01]  /*3840*/  HGMMA.64x32x16.F32.BF16 R56, R24, gdesc[UR4].tnspB, R56, gsb0 ;  /* 0x4060000418387df0 */ /* 0x000fe20008001838 */
[----:B------:R-:W-:Y:S01]  /*3850*/  FSETP.GEU.AND P2, PT, R51, -126, PT ;  /* 0xc2fc00003300780b */ /* 0x000fe20003f4e000 */
[----:B------:R-:W-:Y:S01]  /*3860*/  FADD R32, R37, R32 ;  /* 0x0000002025207221 */ /* 0x000fe20000000000 */
[----:B------:R-:W-:-:S02]  /*3870*/  FADD R33, R28, R33 ;  /* 0x000000211c217221 */ /* 0x000fc40000000000 */
[----:B------:R-:W-:Y:S01]  /*3880*/  @!P5 FMUL R47, R47, 0.5 ;  /* 0x3f0000002f2fd820 */ /* 0x000fe20000400000 */
[----:B------:R-:W-:Y:S01]  /*3890*/  FADD R35, R32, R35 ;  /* 0x0000002320237221 */ /* 0x000fe20000000000 */
[----:B------:R-:W-:Y:S01]  /*38a0*/  FADD R33, R33, R34 ;  /* 0x0000002221217221 */ /* 0x000fe20000000000 */
[----:B------:R-:W-:Y:S01]  /*38b0*/  @!P6 FMUL R48, R48, 0.5 ;  /* 0x3f0000003030e820 */ /* 0x000fe20000400000 */
[----:B-1----:R-:W-:Y:S01]  /*38c0*/  @!P4 FMUL R46, R46, R46 ;  /* 0x0000002e2e2ec220 */ /* 0x002fe20000400000 */
[----:B------:R-:W-:Y:S01]  /*38d0*/  FSETP.GEU.AND P4, PT, R53, -126, PT ;  /* 0xc2fc00003500780b */ /* 0x000fe20003f8e000 */
[----:B------:R-:W1:Y:S01]  /*38e0*/  MUFU.EX2 R47, R47 ;  /* 0x0000002f002f7308 */ /* 0x000e620000000800 */
[----:B------:R-:W-:Y:S02]  /*38f0*/  FADD R36, R35, R36 ;  /* 0x0000002423247221 */ /* 0x000fe40000000000 */
[----:B------:R-:W-:Y:S01]  /*3900*/  @!P2 FMUL R51, R51, 0.5 ;  /* 0x3f0000003333a820 */ /* 0x000fe20000400000 */
[----:B--2---:R-:W-:Y:S01]  /*3910*/  @!P3 FMUL R45, R45, R45 ;  /* 0x0000002d2d2db220 */ /* 0x004fe20000400000 */
[----:B------:R-:W-:-:S03]  /*3920*/  FSETP.GEU.AND P3, PT, R52, -126, PT ;  /* 0xc2fc00003400780b */ /* 0x000fc60003f6e000 */
[----:B------:R-:W2:Y:S04]  /*3930*/  MUFU.EX2 R48, R48 ;  /* 0x0000003000307308 */ /* 0x000ea80000000800 */
[----:B------:R-:W-:-:S04]  /*3940*/  @!P4 FMUL R53, R53, 0.5 ;  /* 0x3f0000003535c820 */ /* 0x000fc80000400000 */
[----:B------:R-:W3:Y:S01]  /*3950*/  MUFU.EX2 R51, R51 ;  /* 0x0000003300337308 */ /* 0x000ee20000000800 */
[----:B-1----:R-:W-:Y:S01]  /*3960*/  @!P5 FMUL R47, R47, R47 ;  /* 0x0000002f2f2fd220 */ /* 0x002fe20000400000 */
[----:B------:R-:W-:Y:S01]  /*3970*/  FSETP.GEU.AND P5, PT, R54, -126, PT ;  /* 0xc2fc00003600780b */ /* 0x000fe20003fae000 */
[----:B------:R-:W-:-:S05]  /*3980*/  @!P3 FMUL R52, R52, 0.5 ;  /* 0x3f0000003434b820 */ /* 0x000fca0000400000 */
[----:B------:R-:W-:Y:S01]  /*3990*/  MUFU.EX2 R53, R53 ;  /* 0x0000003500357308 */ /* 0x000fe20000000800 */
[----:B--2---:R-:W-:Y:S01]  /*39a0*/  @!P6 FMUL R48, R48, R48 ;  /* 0x000000303030e220 */ /* 0x004fe20000400000 */
[----:B------:R-:W-:-:S05]  /*39b0*/  FSETP.GEU.AND P6, PT, R18, -126, PT ;  /* 0xc2fc00001200780b */ /* 0x000fca0003fce000 */
[----:B------:R-:W-:Y:S01]  /*39c0*/  @!P5 FMUL R54, R54, 0.5 ;  /* 0x3f0000003636d820 */ /* 0x000fe20000400000 */
[----:B------:R-:W1:Y:S01]  /*39d0*/  MUFU.EX2 R52, R52 ;  /* 0x0000003400347308 */ /* 0x000e620000000800 */
[----:B---3--:R-:W-:Y:S01]  /*39e0*/  @!P2 FMUL R51, R51, R51 ;  /* 0x000000333333a220 */ /* 0x008fe20000400000 */
[----:B------:R-:W-:Y:S01]  /*39f0*/  ISETP.NE.AND P2, PT, R10, 0x4, PT ;  /* 0x000000040a00780c */ /* 0x000fe20003f45270 */
[----:B------:R-:W-:Y:S02]  /*3a00*/  WARPGROUP.DEPBAR.LE gsb0, 0x0 ;  /* 0x00008000000079c5 */ /* 0x000fe40000010000 */
[----:B------:R-:W-:Y:S01]  /*3a10*/  VIADD R24, R76, 0x80 ;  /* 0x000000804c187836 */ /* 0x000fe20000000000 */
[----:B------:R-:W-:Y:S01]  /*3a20*/  F2FP.BF16.F32.PACK_AB R26, R43, R42 ;  /* 0x0000002a2b1a723e */ /* 0x000fe200000010ff */
[----:B------:R-:W-:Y:S01]  /*3a30*/  IMAD.MOV.U32 R25, RZ, RZ, -0x7fffffe0 ;  /* 0x80000020ff197424 */ /* 0x000fe200078e00ff */
[----:B------:R-:W-:Y:S01]  /*3a40*/  F2FP.BF16.F32.PACK_AB R27, R45, R44 ;  /* 0x0000002c2d1b723e */ /* 0x000fe200000010ff */
[----:B------:R-:W-:Y:S01]  /*3a50*/  @!P6 FMUL R18, R18, 0.5 ;  /* 0x3f0000001212e820 */ /* 0x000fe20000400000 */
[----:B------:R-:W-:Y:S01]  /*3a60*/  R2UR UR6, R24 ;  /* 0x00000000180672ca */ /* 0x000fe200000e0000 */
[----:B------:R-:W2:Y:S01]  /*3a70*/  MUFU.EX2 R54, R54 ;  /* 0x0000003600367308 */ /* 0x000ea20000000800 */
[----:B------:R-:W-:Y:S01]  /*3a80*/  R2UR UR7, R25 ;  /* 0x00000000190772ca */ /* 0x000fe200000e0000 */
[----:B-1----:R-:W-:Y:S01]  /*3a90*/  @!P3 FMUL R52, R52, R52 ;  /* 0x000000343434b220 */ /* 0x002fe20000400000 */
[----:B------:R-:W-:Y:S01]  /*3aa0*/  F2FP.BF16.F32.PACK_AB R24, R39, R38 ;  /* 0x000000262718723e */ /* 0x000fe200000010ff */
[----:B------:R-:W-:Y:S01]  /*3ab0*/  @!P4 FMUL R53, R53, R53 ;  /* 0x000000353535c220 */ /* 0x000fe20000400000 */
[----:B------:R-:W-:Y:S01]  /*3ac0*/  F2FP.BF16.F32.PACK_AB R25, R40, R41 ;  /* 0x000000292819723e */ /* 0x000fe200000010ff */
[----:B------:R-:W-:Y:S01]  /*3ad0*/  FADD R38, R33, R38 ;  /* 0x0000002621267221 */ /* 0x000fe20000000000 */
[----:B------:R-:W-:Y:S01]  /*3ae0*/  IADD3 R76, R76, 0xc0, RZ ;  /* 0x000000c04c4c7810 */ /* 0x000fe20007ffe0ff */
[----:B------:R1:W3:Y:S01]  /*3af0*/  MUFU.EX2 R19, R18 ;  /* 0x0000001200137308 */ /* 0x0002e20000000800 */
[----:B------:R-:W-:Y:S01]  /*3b00*/  WARPGROUP.ARRIVE ;  /* 0x00000000000079c5 */ /* 0x000fe20000000000 */
[----:B------:R-:W-:Y:S01]  /*3b10*/  FADD R41, R36, R41 ;  /* 0x0000002924297221 */ /* 0x000fe20000000000 */
[----:B------:R-:W-:-:S03]  /*3b20*/  FADD R39, R38, R39 ;  /* 0x0000002726277221 */ /* 0x000fc60000000000 */
[----:B------:R-:W-:Y:S01]  /*3b30*/  FADD R41, R41, R40 ;  /* 0x0000002829297221 */ /* 0x000fe20000000000 */
[----:B------:R-:W-:Y:S01]  /*3b40*/  HGMMA.64x32x16.F32.BF16 R56, R24, gdesc[UR4].tnspB, R56, gsb0 ;  /* 0x4060000418387df0 */ /* 0x000fe20008001838 */
[----:B------:R-:W-:Y:S01]  /*3b50*/  R2UR UR6, R76 ;  /* 0x000000004c0672ca */ /* 0x000fe200000e0000 */
[----:B--2---:R-:W-:Y:S01]  /*3b60*/  @!P5 FMUL R54, R54, R54 ;  /* 0x000000363636d220 */ /* 0x004fe20000400000 */
[----:B------:R-:W-:Y:S01]  /*3b70*/  R2UR UR7, R77 ;  /* 0x000000004d0772ca */ /* 0x000fe200000e0000 */
[----:B------:R-:W-:Y:S01]  /*3b80*/  FADD R42, R39, R42 ;  /* 0x0000002a272a7221 */ /* 0x000fe20000000000 */
[----:B------:R-:W-:Y:S01]  /*3b90*/  FADD R44, R41, R44 ;  /* 0x0000002c292c7221 */ /* 0x000fe20000000000 */
[----:B-1----:R-:W-:Y:S02]  /*3ba0*/  SEL R18, R10, RZ, P2 ;  /* 0x000000ff0a127207 */ /* 0x002fe40001000000 */
[----:B------:R-:W-:Y:S01]  /*3bb0*/  FADD R43, R42, R43 ;  /* 0x0000002b2a2b7221 */ /* 0x000fe20000000000 */
[----:B------:R-:W-:Y:S01]  /*3bc0*/  FADD R45, R44, R45 ;  /* 0x0000002d2c2d7221 */ /* 0x000fe20000000000 */
[----:B---3--:R-:W-:Y:S01]  /*3bd0*/  @!P6 FMUL R19, R19, R19 ;  /* 0x000000131313e220 */ /* 0x008fe20000400000 */
[----:B------:R-:W-:-:S04]  /*3be0*/  LEA R10, R18, R13, 0x3 ;  /* 0x0000000d120a7211 */ /* 0x000fc800078e18ff */
[----:B------:R-:W-:Y:S01]  /*3bf0*/  PRMT R10, RZ, 0x654, R10 ;  /* 0x00000654ff0a7816 */ /* 0x000fe2000000000a */
        /* <DEDUP_REMOVED lines=8> */
[----:B------:R-:W-:-:S02]  /*3c80*/  FADD R51, R48, R51 ;  /* 0x0000003330337221 */ /* 0x000fc40000000000 */
[----:B------:R-:W-:Y:S01]  /*3c90*/  FADD R52, R47, R52 ;  /* 0x000000342f347221 */ /* 0x000fe20000000000 */
[----:B------:R-:W-:Y:S01]  /*3ca0*/  WARPGROUP.ARRIVE ;  /* 0x00000000000079c5 */ /* 0x000fe20000000000 */
[----:B------:R-:W-:Y:S02]  /*3cb0*/  FADD R14, R51, R54 ;  /* 0x00000036330e7221 */ /* 0x000fe40000000000 */
[----:B------:R-:W-:Y:S02]  /*3cc0*/  FADD R15, R52, R53 ;  /* 0x00000035340f7221 */ /* 0x000fe40000000000 */
[----:B------:R-:W-:Y:S01]  /*3cd0*/  FADD R14, R14, R19 ;  /* 0x000000130e0e7221 */ /* 0x000fe20000000000 */
[----:B------:R-:W-:Y:S03]  /*3ce0*/  HGMMA.64x32x16.F32.BF16 R56, R24, gdesc[UR4].tnspB, R56, gsb0 ;  /* 0x4060000418387df0 */ /* 0x000fe60008001838 */
[----:B------:R-:W-:-:S02]  /*3cf0*/  WARPGROUP.DEPBAR.LE gsb0, 0x0 ;  /* 0x00008000000079c5 */ /* 0x000fc40000010000 */
[----:B------:R1:W-:Y:S01]  /*3d00*/  SYNCS.ARRIVE.TRANS64.RED.A1T0 RZ, [R10+URZ], RZ ;  /* 0x000000ff0aff79a7 */ /* 0x0003e2000810043f */
[----:B------:R-:W-:Y:S05]  /*3d10*/  @P1 BRA `(.L_x_32) ;  /* 0x0000000000981947 */ /* 0x000fea0003800000 */
[----:B------:R-:W-:Y:S01]  /*3d20*/  ISETP.LT.OR P1, PT, R6, 0x1, !P0 ;  /* 0x000000010600780c */ /* 0x000fe20004721670 */
[----:B------:R-:W-:-:S12]  /*3d30*/  BSSY B0, `(.L_x_33) ;  /* 0x0000023000007945 */ /* 0x000fd80003800000 */
[----:B------:R-:W-:Y:S05]  /*3d40*/  @P1 BRA `(.L_x_34) ;  /* 0x0000000000841947 */ /* 0x000fea0003800000 */
[----:B-1----:R-:W-:Y:S01]  /*3d50*/  IMAD R10, R5, 0x8, R2 ;  /* 0x00000008050a7824 */ /* 0x002fe200078e0202 */
[----:B------:R-:W-:Y:S02]  /*3d60*/  SHF.L.U32 R19, R4, 0x1f, RZ ;  /* 0x0000001f04137819 */ /* 0x000fe400000006ff */
[----:B------:R-:W-:Y:S02]  /*3d70*/  ISETP.NE.AND P2, PT, R16, RZ, PT ;  /* 0x000000ff1000720c */ /* 0x000fe40003f45270 */
[----:B------:R-:W1:Y:S02]  /*3d80*/  SYNCS.PHASECHK.TRANS64.TRYWAIT P1, [R10+URZ+0x5020], R19 ;  /* 0x005020130a0075a7 */ /* 0x000e64000802017f */
[----:B-1----:R-:W-:Y:S09]  /*3d90*/  @!P1 BRA `(.L_x_35) ;  /* 0x0000001400309947 */ /* 0x002ff20003800000 */
.L_x_68:
[----:B------:R-:W-:Y:S05]  /*3da0*/  @P2 BRA `(.L_x_36) ;  /* 0x0000000000142947 */ /* 0x000fea0003800000 */
[----:B------:R-:W-:Y:S01]  /*3db0*/  LOP3.LUT P1, RZ, R17, 0x1f, RZ, 0xc0, !PT ;  /* 0x0000001f11ff7812 */ /* 0x000fe2000782c0ff */
[----:B-1----:R-:W-:-:S04]  /*3dc0*/  IMAD.MOV.U32 R19, RZ, RZ, 0x1000 ;  /* 0x00001000ff137424 */ /* 0x002fc800078e00ff */
[----:B------:R2:W-:Y:S08]  /*3dd0*/  SYNCS.ARRIVE.TRANS64 RZ, [R10+URZ+0x5000], R19 ;  /* 0x005000130aff79a7 */ /* 0x0005f0000800003f */
[----:B------:R-:W-:Y:S05]  /*3de0*/  @!P1 BRA `(.L_x_36) ;  /* 0x0000000000049947 */ /* 0x000fea0003800000 */
[----:B------:R-:W-:Y:S01]  /*3df0*/  BPT.TRAP 0x1 ;  /* 0x000000040000795c */ /* 0x000fe20000300000 */
.L_x_36:
[----:B-12---:R-:W-:Y:S01]  /*3e00*/  LEA R19, R5, R2, 0xc ;  /* 0x0000000205137211 */ /* 0x006fe200078e60ff */
[----:B------:R-:W-:Y:S01]  /*3e10*/  UIADD3 UR6, UP0, UR22, 0x2f0, URZ ;  /* 0x000002f016067890 */ /* 0x000fe2000ff1e03f */
[----:B------:R-:W-:Y:S01]  /*3e20*/  R2UR UR11, R7 ;  /* 0x00000000070b72ca */ /* 0x000fe200000e0000 */
[----:B------:R-:W-:Y:S01]  /*3e30*/  UMOV UR18, 0x0 ;  /* 0x0000000000127882 */ /* 0x000fe20000000000 */
[----:B------:R-:W-:Y:S01]  /*3e40*/  R2UR UR9, R10 ;  /* 0x000000000a0972ca */ /* 0x000fe200000e0000 */
[----:B------:R-:W-:Y:S01]  /*3e50*/  UIADD3.X UR7, URZ, UR23, URZ, UP0, !UPT ;  /* 0x000000173f077290 */ /* 0x000fe200087fe43f */
[----:B------:R-:W-:Y:S01]  /*3e60*/  R2UR UR8, R19 ;  /* 0x00000000130872ca */ /* 0x000fe200000e0000 */
[----:B------:R-:W-:Y:S01]  /*3e70*/  UMOV UR19, 0x10000000 ;  /* 0x1000000000137882 */ /* 0x000fe20000000000 */
[----:B------:R-:W-:Y:S01]  /*3e80*/  UMOV UR10, URZ ;  /* 0x0000003f000a7c82 */ /* 0x000fe20008000000 */
[----:B------:R-:W-:Y:S01]  /*3e90*/  UMOV UR12, UR36 ;  /* 0x00000024000c7c82 */ /* 0x000fe20008000000 */
[----:B------:R-:W-:Y:S01]  /*3ea0*/  UMOV UR13, UR37 ;  /* 0x00000025000d7c82 */ /* 0x000fe20008000000 */
[----:B------:R-:W-:-:S02]  /*3eb0*/  VIADD R5, R5, 0x1 ;  /* 0x0000000105057836 */ /* 0x000fc40000000000 */
[----:B------:R-:W-:Y:S02]  /*3ec0*/  VIADD R7, R7, 0x1 ;  /* 0x0000000107077836 */ /* 0x000fe40000000000 */
[----:B------:R-:W-:Y:S01]  /*3ed0*/  USHF.L.U32 UR11, UR11, 0x6, URZ ;  /* 0x000000060b0b7899 */ /* 0x000fe2000800063f */
[C---:B------:R-:W-:Y:S01]  /*3ee0*/  ISETP.NE.AND P1, PT, R5.reuse, 0x4, PT ;  /* 0x000000040500780c */ /* 0x040fe20003f25270 */
[----:B------:R-:W-:Y:S02]  /*3ef0*/  UIADD3 UR9, UR9, 0x5000, URZ ;  /* 0x0000500009097890 */ /* 0x000fe4000fffe03f */
[----:B------:R-:W-:Y:S01]  /*3f00*/  UIADD3 UR8, UR8, 0x1000, URZ ;  /* 0x0000100008087890 */ /* 0x000fe2000fffe03f */
[----:B------:R-:W-:Y:S02]  /*3f10*/  SEL R19, RZ, 0x1, P1 ;  /* 0x00000001ff137807 */ /* 0x000fe40000800000 */
[----:B------:R-:W-:Y:S02]  /*3f20*/  SEL R5, R5, RZ, P1 ;  /* 0x000000ff05057207 */ /* 0x000fe40000800000 */
[----:B------:R-:W-:-:S04]  /*3f30*/  LOP3.LUT R4, R4, R19, RZ, 0x3c, !PT ;  /* 0x0000001304047212 */ /* 0x000fc800078e3cff */
[----:B------:R2:W-:Y:S02]  /*3f40*/  UTMALDG.4D [UR8], [UR6], desc[UR18] ;  /* 0x00001208060075b4 */ /* 0x0005e40008019000 */
[----:B--2---:R-:W-:Y:S01]  /*3f50*/  NOP ;  /* 0x0000000000007918 */ /* 0x004fe20000000000 */
.L_x_34:
[----:B------:R-:W-:Y:S05]  /*3f60*/  BSYNC B0 ;  /* 0x0000000000007941 */ /* 0x000fea0003800000 */
.L_x_33:
[----:B------:R-:W-:-:S07]  /*3f70*/  IADD3 R6, R6, -0x1, RZ ;  /* 0xffffffff06067810 */ /* 0x000fce0007ffe0ff */
.L_x_32:
[C---:B------:R-:W-:Y:S01]  /*3f80*/  ISETP.GT.AND P3, PT, R12.reuse, 0x2, PT ;  /* 0x000000020c00780c */ /* 0x040fe20003f64270 */
[----:B------:R-:W-:Y:S01]  /*3f90*/  VIADD R11, R11, 0x1 ;  /* 0x000000010b0b7836 */ /* 0x000fe20000000000 */
[----:B------:R-:W-:Y:S01]  /*3fa0*/  IADD3 R12, R12, -0x1, RZ ;  /* 0xffffffff0c0c7810 */ /* 0x000fe20007ffe0ff */
[----:B-1----:R-:W-:Y:S02]  /*3fb0*/  VIADD R10, R18, 0x1 ;  /* 0x00000001120a7836 */ /* 0x002fe40000000000 */
[----:B------:R-:W-:Y:S01]  /*3fc0*/  IMAD.MOV.U32 R23, RZ, RZ, R0 ;  /* 0x000000ffff177224 */ /* 0x000fe200078e0000 */
[----:B------:R-:W-:Y:S01]  /*3fd0*/  ISETP.NE.AND P1, PT, R11, 0x4, PT ;  /* 0x000000040b00780c */ /* 0x000fe20003f25270 */
[----:B------:R-:W-:Y:S01]  /*3fe0*/  IMAD.MOV.U32 R21, RZ, RZ, R9 ;  /* 0x000000ffff157224 */ /* 0x000fe200078e0009 */
[----:B------:R-:W-:Y:S02]  /*3ff0*/  ISETP.NE.AND P2, PT, R10, 0x4, PT ;  /* 0x000000040a00780c */ /* 0x000fe40003f45270 */
[----:B------:R-:W-:-:S02]  /*4000*/  SEL R18, RZ, 0x1, P1 ;  /* 0x00000001ff127807 */ /* 0x000fc40000800000 */
[----:B------:R-:W-:Y:S02]  /*4010*/  SEL R11, R11, RZ, P1 ;  /* 0x000000ff0b0b7207 */ /* 0x000fe40000800000 */
[----:B------:R-:W-:Y:S02]  /*4020*/  LOP3.LUT R3, R3, R18, RZ, 0x3c, !PT ;  /* 0x0000001203037212 */ /* 0x000fe400078e3cff */
[----:B------:R-:W-:Y:S01]  /*4030*/  SEL R10, R10, RZ, P2 ;  /* 0x000000ff0a0a7207 */ /* 0x000fe20001000000 */
[----:B------:R-:W-:Y:S06]  /*4040*/  @P3 BRA `(.L_x_37) ;  /* 0xffffffe400243947 */ /* 0x000fec000383ffff */
.L_x_24:
[----:B------:R-:W-:Y:S05]  /*4050*/  WARPSYNC.ALL ;  /* 0x0000000000007948 */ /* 0x000fea0003800000 */
[----:B------:R-:W2:Y:S01]  /*4060*/  SHFL.BFLY PT, R4, R15, 0x1, 0x1f ;  /* 0x0c201f000f047f89 */ /* 0x000ea200000e0000 */
[----:B------:R-:W-:Y:S01]  /*4070*/  BSSY B0, `(.L_x_38) ;  /* 0x0000022000007945 */ /* 0x000fe20003800000 */
[----:B------:R-:W-:Y:S01]  /*4080*/  IMAD.MOV.U32 R8, RZ, RZ, 0x3f800000 ;  /* 0x3f800000ff087424 */ /* 0x000fe200078e00ff */
[----:B------:R-:W-:Y:S01]  /*4090*/  MOV R6, 0x7f800000 ;  /* 0x7f80000000067802 */ /* 0x000fe20000000f00 */
[----:B------:R-:W3:Y:S01]  /*40a0*/  SHFL.BFLY PT, R3, R14, 0x1, 0x1f ;  /* 0x0c201f000e037f89 */ /* 0x000ee200000e0000 */
[----:B--2---:R-:W-:Y:S01]  /*40b0*/  FADD R4, R4, R15 ;  /* 0x0000000f04047221 */ /* 0x004fe20000000000 */
[----:B---3--:R-:W-:-:S04]  /*40c0*/  FADD R18, R3, R14 ;  /* 0x0000000e03127221 */ /* 0x008fc80000000000 */
[----:B------:R-:W2:Y:S01]  /*40d0*/  SHFL.BFLY PT, R5, R4, 0x2, 0x1f ;  /* 0x0c401f0004057f89 */ /* 0x000ea200000e0000 */
[----:B------:R-:W-:-:S03]  /*40e0*/  IMAD.MOV.U32 R3, RZ, RZ, 0x3f800000 ;  /* 0x3f800000ff037424 */ /* 0x000fc600078e00ff */
[----:B------:R-:W3:Y:S01]  /*40f0*/  SHFL.BFLY PT, R19, R18, 0x2, 0x1f ;  /* 0x0c401f0012137f89 */ /* 0x000ee200000e0000 */
[C---:B--2---:R-:W-:Y:S01]  /*4100*/  FSETP.NE.AND P0, PT, R4.reuse, -R5, PT ;  /* 0x800000050400720b */ /* 0x044fe20003f05000 */
[----:B------:R-:W-:Y:S01]  /*4110*/  FADD R4, R4, R5 ;  /* 0x0000000504047221 */ /* 0x000fe20000000000 */
[----:B------:R-:W-:Y:S01]  /*4120*/  MOV R5, 0x7f800000 ;  /* 0x7f80000000057802 */ /* 0x000fe20000000f00 */
[----:B---3--:R-:W-:-:S10]  /*4130*/  FADD R7, R18, R19 ;  /* 0x0000001312077221 */ /* 0x008fd40000000000 */
[----:B------:R-:W-:Y:S05]  /*4140*/  @!P0 BRA `(.L_x_39) ;  /* 0x0000000000508947 */ /* 0x000fea0003800000 */
[----:B------:R-:W-:Y:S01]  /*4150*/  VIADD R3, R4, 0x1800000 ;  /* 0x0180000004037836 */ /* 0x000fe20000000000 */
[----:B------:R-:W-:Y:S04]  /*4160*/  BSSY B1, `(.L_x_40) ;  /* 0x000000b000017945 */ /* 0x000fe80003800000 */
[----:B------:R-:W-:-:S04]  /*4170*/  LOP3.LUT R3, R3, 0x7f800000, RZ, 0xc0, !PT ;  /* 0x7f80000003037812 */ /* 0x000fc800078ec0ff */
[----:B------:R-:W-:-:S13]  /*4180*/  ISETP.GT.U32.AND P0, PT, R3, 0x1ffffff, PT ;  /* 0x01ffffff0300780c */ /* 0x000fda0003f04070 */
[----:B------:R-:W-:Y:S05]  /*4190*/  @P0 BRA `(.L_x_41) ;  /* 0x00000000000c0947 */ /* 0x000fea0003800000 */
[----:B------:R-:W-:-:S07]  /*41a0*/  MOV R14, 0x41c0 ;  /* 0x000041c0000e7802 */ /* 0x000fce0000000f00 */
[----:B-1----:R-:W-:Y:S05]  /*41b0*/  CALL.REL.NOINC `($__internal_0_$__cuda_sm20_rcp_rn_f32_slowpath) ;  /* 0x00000010003c7944 */ /* 0x002fea0003c00000 */
[----:B------:R-:W-:Y:S05]  /*41c0*/  BRA `(.L_x_42) ;  /* 0x0000000000107947 */ /* 0x000fea0003800000 */
.L_x_41:
[----:B------:R-:W2:Y:S02]  /*41d0*/  MUFU.RCP R3, R4 ;  /* 0x0000000400037308 */ /* 0x000ea40000001000 */
[----:B--2---:R-:W-:-:S04]  /*41e0*/  FFMA R6, R4, R3, -1 ;  /* 0xbf80000004067423 */ /* 0x004fc80000000003 */
[----:B------:R-:W-:-:S04]  /*41f0*/  FADD.FTZ R6, -R6, -RZ ;  /* 0x800000ff06067221 */ /* 0x000fc80000010100 */
[----:B------:R-:W-:-:S07]  /*4200*/  FFMA R3, R3, R6, R3 ;  /* 0x0000000603037223 */ /* 0x000fce0000000003 */
.L_x_42:
[----:B------:R-:W-:Y:S05]  /*4210*/  BSYNC B1 ;  /* 0x0000000000017941 */ /* 0x000fea0003800000 */
.L_x_40:
[----:B------:R-:W-:Y:S01]  /*4220*/  FSETP.GEU.AND P0, PT, |R4|, 1.175494350822287508e-38, PT ;  /* 0x008000000400780b */ /* 0x000fe20003f0e200 */
[----:B------:R-:W-:-:S12]  /*4230*/  ULDC UR6, c[0x0][0x600] ;  /* 0x0001800000067ab9 */ /* 0x000fd80000000800 */
[----:B------:R-:W-:-:S04]  /*4240*/  @!P0 FMUL R4, R4, 16777216 ;  /* 0x4b80000004048820 */ /* 0x000fc80000400000 */
[----:B------:R-:W2:Y:S02]  /*4250*/  MUFU.LG2 R6, R4 ;  /* 0x0000000400067308 */ /* 0x000ea40000000c00 */
[----:B--2---:R-:W-:-:S04]  /*4260*/  @!P0 FADD R6, R6, -24 ;  /* 0xc1c0000006068421 */ /* 0x004fc80000000000 */
[----:B------:R-:W-:-:S04]  /*4270*/  FMUL R11, R6, 0.69314718246459960938 ;  /* 0x3f317218060b7820 */ /* 0x000fc80000400000 */
[----:B------:R-:W-:-:S07]  /*4280*/  FFMA R6, R0, UR6, R11 ;  /* 0x0000000600067c23 */ /* 0x000fce000800000b */
.L_x_39:
[----:B------:R-:W-:Y:S05]  /*4290*/  BSYNC B0 ;  /* 0x0000000000007941 */ /* 0x000fea0003800000 */
.L_x_38:
[----:B------:R-:W-:Y:S01]  /*42a0*/  FSETP.NE.AND P0, PT, R18, -R19, PT ;  /* 0x800000131200720b */ /* 0x000fe20003f05000 */
[----:B------:R-:W-:Y:S01]  /*42b0*/  ULDC UR4, c[0x0][0x608] ;  /* 0x0001820000047ab9 */ /* 0x000fe20000000800 */
[----:B------:R-:W-:Y:S01]  /*42c0*/  BSSY B0, `(.L_x_43) ;  /* 0x0000021000007945 */ /* 0x000fe20003800000 */
[----:B------:R-:W-:-:S04]  /*42d0*/  FMUL R3, R3, UR4 ;  /* 0x0000000403037c20 */ /* 0x000fc80008400000 */
[-C--:B------:R-:W-:Y:S01]  /*42e0*/  FMUL R56, R56, R3.reuse ;  /* 0x0000000338387220 */ /* 0x080fe20000400000 */
[-C--:B------:R-:W-:Y:S01]  /*42f0*/  FMUL R57, R57, R3.reuse ;  /* 0x0000000339397220 */ /* 0x080fe20000400000 */
[-C--:B------:R-:W-:Y:S01]  /*4300*/  FMUL R60, R60, R3.reuse ;  /* 0x000000033c3c7220 */ /* 0x080fe20000400000 */
[-C--:B------:R-:W-:Y:S01]  /*4310*/  FMUL R61, R61, R3.reuse ;  /* 0x000000033d3d7220 */ /* 0x080fe20000400000 */
[-C--:B------:R-:W-:Y:S01]  /*4320*/  FMUL R64, R64, R3.reuse ;  /* 0x0000000340407220 */ /* 0x080fe20000400000 */
[-C--:B------:R-:W-:Y:S01]  /*4330*/  FMUL R65, R65, R3.reuse ;  /* 0x0000000341417220 */ /* 0x080fe20000400000 */
[-C--:B------:R-:W-:Y:S01]  /*4340*/  FMUL R68, R68, R3.reuse ;  /* 0x0000000344447220 */ /* 0x080fe20000400000 */
[----:B------:R-:W-:Y:S01]  /*4350*/  FMUL R69, R69, R3 ;  /* 0x0000000345457220 */ /* 0x000fe20000400000 */
[----:B------:R-:W-:Y:S06]  /*4360*/  @!P0 BRA `(.L_x_44) ;  /* 0x0000000000588947 */ /* 0x000fec0003800000 */
[----:B------:R-:W-:Y:S01]  /*4370*/  VIADD R0, R7, 0x1800000 ;  /* 0x0180000007007836 */ /* 0x000fe20000000000 */
[----:B------:R-:W-:Y:S04]  /*4380*/  BSSY B1, `(.L_x_45) ;  /* 0x000000d000017945 */ /* 0x000fe80003800000 */
[----:B------:R-:W-:-:S04]  /*4390*/  LOP3.LUT R0, R0, 0x7f800000, RZ, 0xc0, !PT ;  /* 0x7f80000000007812 */ /* 0x000fc800078ec0ff */
[----:B------:R-:W-:-:S13]  /*43a0*/  ISETP.GT.U32.AND P0, PT, R0, 0x1ffffff, PT ;  /* 0x01ffffff0000780c */ /* 0x000fda0003f04070 */
[----:B------:R-:W-:Y:S05]  /*43b0*/  @P0 BRA `(.L_x_46) ;  /* 0x0000000000140947 */ /* 0x000fea0003800000 */
[----:B------:R-:W-:Y:S02]  /*43c0*/  MOV R4, R7 ;  /* 0x0000000700047202 */ /* 0x000fe40000000f00 */
[----:B------:R-:W-:-:S07]  /*43d0*/  MOV R14, 0x43f0 ;  /* 0x000043f0000e7802 */ /* 0x000fce0000000f00 */
[----:B-1----:R-:W-:Y:S05]  /*43e0*/  CALL.REL.NOINC `($__internal_0_$__cuda_sm20_rcp_rn_f32_slowpath) ;  /* 0x0000000c00b07944 */ /* 0x002fea0003c00000 */
[----:B------:R-:W-:Y:S01]  /*43f0*/  IMAD.MOV.U32 R8, RZ, RZ, R3 ;  /* 0x000000ffff087224 */ /* 0x000fe200078e0003 */
[----:B------:R-:W-:Y:S06]  /*4400*/  BRA `(.L_x_47) ;  /* 0x0000000000107947 */ /* 0x000fec0003800000 */
.L_x_46:
[----:B------:R-:W2:Y:S02]  /*4410*/  MUFU.RCP R8, R7 ;  /* 0x0000000700087308 */ /* 0x000ea40000001000 */
[----:B--2---:R-:W-:-:S04]  /*4420*/  FFMA R0, R7, R8, -1 ;  /* 0xbf80000007007423 */ /* 0x004fc80000000008 */
[----:B------:R-:W-:-:S04]  /*4430*/  FADD.FTZ R3, -R0, -RZ ;  /* 0x800000ff00037221 */ /* 0x000fc80000010100 */
[----:B------:R-:W-:-:S07]  /*4440*/  FFMA R8, R8, R3, R8 ;  /* 0x0000000308087223 */ /* 0x000fce0000000008 */
.L_x_47:
[----:B------:R-:W-:Y:S05]  /*4450*/  BSYNC B1 ;  /* 0x0000000000017941 */ /* 0x000fea0003800000 */
.L_x_45:
[----:B------:R-:W-:Y:S01]  /*4460*/  FSETP.GEU.AND P0, PT, |R7|, 1.175494350822287508e-38, PT ;  /* 0x008000000700780b */ /* 0x000fe20003f0e200 */
[----:B------:R-:W-:-:S12]  /*4470*/  ULDC UR4, c[0x0][0x600] ;  /* 0x0001800000047ab9 */ /* 0x000fd80000000800 */
[----:B------:R-:W-:-:S04]  /*4480*/  @!P0 FMUL R7, R7, 16777216 ;  /* 0x4b80000007078820 */ /* 0x000fc80000400000 */
[----:B------:R-:W2:Y:S02]  /*4490*/  MUFU.LG2 R0, R7 ;  /* 0x0000000700007308 */ /* 0x000ea40000000c00 */
[----:B--2---:R-:W-:-:S04]  /*44a0*/  @!P0 FADD R0, R0, -24 ;  /* 0xc1c0000000008421 */ /* 0x004fc80000000000 */
[----:B------:R-:W-:-:S04]  /*44b0*/  FMUL R0, R0, 0.69314718246459960938 ;  /* 0x3f31721800007820 */ /* 0x000fc80000400000 */
[----:B------:R-:W-:-:S07]  /*44c0*/  FFMA R5, R9, UR4, R0 ;  /* 0x0000000409057c23 */ /* 0x000fce0008000000 */
.L_x_44:
[----:B------:R-:W-:Y:S05]  /*44d0*/  BSYNC B0 ;  /* 0x0000000000007941 */ /* 0x000fea0003800000 */
.L_x_43:
[C---:B------:R-:W-:Y:S01]  /*44e0*/  LOP3.LUT P0, RZ, R17.reuse, 0x3, RZ, 0xc0, !PT ;  /* 0x0000000311ff7812 */ /* 0x040fe2000780c0ff */
[----:B------:R-:W-:Y:S01]  /*44f0*/  ULDC UR4, c[0x0][0x608] ;  /* 0x0001820000047ab9 */ /* 0x000fe20000000800 */
[----:B------:R-:W-:Y:S01]  /*4500*/  LOP3.LUT R3, R17, 0x60, RZ, 0xc0, !PT ;  /* 0x0000006011037812 */ /* 0x000fe200078ec0ff */
[----:B------:R-:W-:Y:S01]  /*4510*/  ULDC.64 UR8, c[0x0][0x208] ;  /* 0x0000820000087ab9 */ /* 0x000fe20000000a00 */
[----:B------:R-:W-:Y:S01]  /*4520*/  FMUL R0, R8, UR4 ;  /* 0x0000000408007c20 */ /* 0x000fe20008400000 */
[----:B------:R-:W-:Y:S01]  /*4530*/  BSSY B0, `(.L_x_48) ;  /* 0x0000018000007945 */ /* 0x000fe20003800000 */
[----:B------:R-:W-:-:S07]  /*4540*/  SHF.R.U32.HI R18, RZ, 0x5, R3 ;  /* 0x00000005ff127819 */ /* 0x000fce0000011603 */
[----:B------:R-:W-:Y:S05]  /*4550*/  @P0 BRA `(.L_x_49) ;  /* 0x0000000000540947 */ /* 0x000fea0003800000 */
[----:B------:R-:W2:Y:S01]  /*4560*/  S2UR UR4, SR_CTAID.X ;  /* 0x00000000000479c3 */ /* 0x000ea20000002500 */
[----:B------:R-:W-:Y:S01]  /*4570*/  SHF.R.U32.HI R3, RZ, 0x2, R17 ;  /* 0x00000002ff037819 */ /* 0x000fe20000011611 */
[----:B------:R-:W-:-:S03]  /*4580*/  IMAD.SHL.U32 R4, R18, 0x10, RZ ;  /* 0x0000001012047824 */ /* 0x000fc600078e00ff */
[----:B------:R-:W-:-:S04]  /*4590*/  LOP3.LUT R3, R3, 0x7, RZ, 0xc0, !PT ;  /* 0x0000000703037812 */ /* 0x000fc800078ec0ff */
[----:B------:R-:W-:Y:S01]  /*45a0*/  LOP3.LUT R3, R4, 0xfffffff0, R3, 0xe2, !PT ;  /* 0xfffffff004037812 */ /* 0x000fe200078ee203 */
[----:B--2---:R-:W-:-:S03]  /*45b0*/  USHF.L.U32 UR6, UR4, 0x6, URZ ;  /* 0x0000000604067899 */ /* 0x004fc6000800063f */
[----:B------:R-:W-:Y:S02]  /*45c0*/  ULDC.64 UR4, c[0x0][0x688] ;  /* 0x0001a20000047ab9 */ /* 0x000fe40000000a00 */
[----:B------:R-:W-:Y:S02]  /*45d0*/  UIMAD UR4, UR36, UR4, UR6 ;  /* 0x00000004240472a4 */ /* 0x000fe4000f8e0206 */
[----:B------:R-:W-:Y:S02]  /*45e0*/  LOP3.LUT R4, R3, UR6, RZ, 0xfc, !PT ;  /* 0x0000000603047c12 */ /* 0x000fe4000f8efcff */
[----:B------:R-:W-:Y:S02]  /*45f0*/  UIMAD UR4, UR37, UR5, UR4 ;  /* 0x00000005250472a4 */ /* 0x000fe4000f8e0204 */
[C---:B------:R-:W-:Y:S01]  /*4600*/  IADD3 R7, R4.reuse, 0x8, RZ ;  /* 0x0000000804077810 */ /* 0x040fe20007ffe0ff */
[----:B------:R-:W-:Y:S02]  /*4610*/  ULDC UR5, c[0x0][0x288] ;  /* 0x0000a20000057ab9 */ /* 0x000fe40000000800 */
[----:B------:R-:W-:-:S02]  /*4620*/  ISETP.GE.U32.AND P0, PT, R4, UR5, PT ;  /* 0x0000000504007c0c */ /* 0x000fc4000bf06070 */
[----:B------:R-:W-:Y:S02]  /*4630*/  IADD3 R3, P2, R3, UR4, RZ ;  /* 0x0000000403037c10 */ /* 0x000fe4000ff5e0ff */
[----:B------:R-:W-:Y:S01]  /*4640*/  ISETP.GE.U32.AND P1, PT, R7, UR5, PT ;  /* 0x0000000507007c0c */ /* 0x000fe2000bf26070 */
[----:B------:R-:W-:Y:S02]  /*4650*/  ULDC.64 UR4, c[0x0][0x680] ;  /* 0x0001a00000047ab9 */ /* 0x000fe40000000a00 */
[----:B------:R-:W-:Y:S01]  /*4660*/  IMAD.X R4, RZ, RZ, RZ, P2 ;  /* 0x000000ffff047224 */ /* 0x000fe200010e06ff */
[----:B------:R-:W-:-:S04]  /*4670*/  LEA R8, P2, R3, UR4, 0x2 ;  /* 0x0000000403087c11 */ /* 0x000fc8000f8410ff */
[----:B------:R-:W-:-:S05]  /*4680*/  LEA.HI.X R9, R3, UR5, R4, 0x2, P2 ;  /* 0x0000000503097c11 */ /* 0x000fca00090f1404 */
[----:B------:R2:W-:Y:S04]  /*4690*/  @!P0 STG.E desc[UR8][R8.64], R6 ;  /* 0x0000000608008986 */ /* 0x0005e8000c101908 */
[----:B------:R2:W-:Y:S02]  /*46a0*/  @!P1 STG.E desc[UR8][R8.64+0x20], R5 ;  /* 0x0000200508009986 */ /* 0x0005e4000c101908 */
.L_x_49:
[----:B------:R-:W-:Y:S05]  /*46b0*/  BSYNC B0 ;  /* 0x0000000000007941 */ /* 0x000fea0003800000 */
.L_x_48:
[----:B------:R-:W-:Y:S01]  /*46c0*/  ULDC.64 UR4, c[0x0][0x730] ;  /* 0x0001cc0000047ab9 */ /* 0x000fe20000000a00 */
[-C--:B------:R-:W-:Y:S01]  /*46d0*/  FMUL R58, R58, R0.reuse ;  /* 0x000000003a3a7220 */ /* 0x080fe20000400000 */
[----:B------:R-:W-:Y:S01]  /*46e0*/  ISETP.NE.U32.AND P0, PT, RZ, UR4, PT ;  /* 0x00000004ff007c0c */ /* 0x000fe2000bf05070 */
[-C--:B------:R-:W-:Y:S01]  /*46f0*/  FMUL R22, R59, R0.reuse ;  /* 0x000000003b167220 */ /* 0x080fe20000400000 */
[-C--:B------:R-:W-:Y:S01]  /*4700*/  FMUL R62, R62, R0.reuse ;  /* 0x000000003e3e7220 */ /* 0x080fe20000400000 */
[-C--:B------:R-:W-:Y:S01]  /*4710*/  FMUL R24, R63, R0.reuse ;  /* 0x000000003f187220 */ /* 0x080fe20000400000 */
[----:B------:R-:W-:Y:S01]  /*4720*/  ISETP.NE.AND.EX P0, PT, RZ, UR5, PT, P0 ;  /* 0x00000005ff007c0c */ /* 0x000fe2000bf05300 */
[-C--:B------:R-:W-:Y:S01]  /*4730*/  FMUL R66, R66, R0.reuse ;  /* 0x0000000042427220 */ /* 0x080fe20000400000 */
[-C--:B------:R-:W-:Y:S01]  /*4740*/  FMUL R26, R67, R0.reuse ;  /* 0x00000000431a7220 */ /* 0x080fe20000400000 */
[-C--:B------:R-:W-:Y:S01]  /*4750*/  FMUL R70, R70, R0.reuse ;  /* 0x0000000046467220 */ /* 0x080fe20000400000 */
[----:B------:R-:W-:-:S09]  /*4760*/  FMUL R28, R71, R0 ;  /* 0x00000000471c7220 */ /* 0x000fd20000400000 */
[----:B------:R-:W-:Y:S05]  /*4770*/  @P0 BRA `(.L_x_50) ;  /* 0x0000000000200947 */ /* 0x000fea0003800000 */
[----:B------:R-:W-:Y:S02]  /*4780*/  ULDC.64 UR4, c[0x0][0x728] ;  /* 0x0001ca0000047ab9 */ /* 0x000fe40000000a00 */
[----:B------:R-:W-:-:S04]  /*4790*/  ISETP.NE.U32.AND P0, PT, RZ, UR4, PT ;  /* 0x00000004ff007c0c */ /* 0x000fc8000bf05070 */
[----:B------:R-:W-:-:S13]  /*47a0*/  ISETP.NE.AND.EX P0, PT, RZ, UR5, PT, P0 ;  /* 0x00000005ff007c0c */ /* 0x000fda000bf05300 */
[----:B------:R-:W-:Y:S05]  /*47b0*/  @!P0 BRA `(.L_x_51) ;  /* 0x00000000000c8947 */ /* 0x000fea0003800000 */
[----:B--2---:R-:W2:Y:S02]  /*47c0*/  LDC.64 R4, c[0x0][0x728] ;  /* 0x0001ca00ff047b82 */ /* 0x004ea40000000a00 */
[----:B--2---:R4:W5:Y:S01]  /*47d0*/  LDG.E R4, desc[UR8][R4.64] ;  /* 0x0000000804047981 */ /* 0x004962000c1e1900 */
[----:B------:R-:W-:Y:S05]  /*47e0*/  BRA `(.L_x_50) ;  /* 0x0000000000047947 */ /* 0x000fea0003800000 */
.L_x_51:
[----:B------:R-:W3:Y:S02]  /*47f0*/  LDC R4, c[0x0][0x720] ;  /* 0x0001c800ff047b82 */ /* 0x000ee40000000800 */
.L_x_50:
[----:B------:R-:W-:Y:S01]  /*4800*/  MOV R0, RZ ;  /* 0x000000ff00007202 */ /* 0x000fe20000000f00 */
[----:B---3-5:R-:W-:-:S03]  /*4810*/  IMAD.MOV.U32 R19, RZ, RZ, R4 ;  /* 0x000000ffff137224 */ /* 0x028fc600078e0004 */
[----:B------:R-:W-:-:S13]  /*4820*/  LOP3.LUT P0, RZ, R0, 0x1bf, RZ, 0xc0, !PT ;  /* 0x000001bf00ff7812 */ /* 0x000fda000780c0ff */
[----:B------:R-:W-:Y:S05]  /*4830*/  @!P0 BRA `(.L_x_52) ;  /* 0x0000000000408947 */ /* 0x000fea0003800000 */
[----:B------:R-:W-:Y:S01]  /*4840*/  MOV R0, 0x0 ;  /* 0x0000000000007802 */ /* 0x000fe20000000f00 */
[----:B------:R-:W-:Y:S01]  /*4850*/  ULDC.64 UR4, c[0x4][0x68] ;  /* 0x01001a0000047ab9 */ /* 0x000fe20000000a00 */
[----:B------:R-:W-:Y:S01]  /*4860*/  ULDC.64 UR6, c[0x4][0x8] ;  /* 0x0100020000067ab9 */ /* 0x000fe20000000a00 */
[----:B------:R-:W-:Y:S01]  /*4870*/  MOV R4, UR4 ;  /* 0x0000000400047c02 */ /* 0x000fe20008000f00 */
[----:B------:R3:W3:Y:S01]  /*4880*/  LDC.64 R14, c[0x4][R0] ;  /* 0x01000000000e7b82 */ /* 0x0006e20000000a00 */
[----:B--2-4-:R-:W-:Y:S01]  /*4890*/  IMAD.U32 R5, RZ, RZ, UR5 ;  /* 0x00000005ff057e24 */ /* 0x014fe2000f8e00ff */
[----:B------:R-:W-:Y:S01]  /*48a0*/  ULDC.64 UR4, c[0x4][0x70] ;  /* 0x01001c0000047ab9 */ /* 0x000fe20000000a00 */
[----:B-1----:R-:W-:Y:S01]  /*48b0*/  IMAD.U32 R10, RZ, RZ, UR6 ;  /* 0x00000006ff0a7e24 */ /* 0x002fe2000f8e00ff */
[----:B------:R-:W-:Y:S01]  /*48c0*/  MOV R7, UR5 ;  /* 0x0000000500077c02 */ /* 0x000fe20008000f00 */
[----:B------:R-:W-:Y:S01]  /*48d0*/  IMAD.U32 R6, RZ, RZ, UR4 ;  /* 0x00000004ff067e24 */ /* 0x000fe2000f8e00ff */
[----:B------:R-:W-:Y:S01]  /*48e0*/  MOV R8, 0x70 ;  /* 0x0000007000087802 */ /* 0x000fe20000000f00 */
[----:B------:R-:W-:Y:S01]  /*48f0*/  IMAD.U32 R11, RZ, RZ, UR7 ;  /* 0x00000007ff0b7e24 */ /* 0x000fe2000f8e00ff */
[----:B------:R-:W-:Y:S01]  /*4900*/  MOV R13, RZ ;  /* 0x000000ff000d7202 */ /* 0x000fe20000000f00 */
[----:B------:R-:W-:-:S07]  /*4910*/  IMAD.MOV.U32 R12, RZ, RZ, 0x1 ;  /* 0x00000001ff0c7424 */ /* 0x000fce00078e00ff */
[----:B------:R-:W-:-:S07]  /*4920*/  LEPC R20, `(.L_x_52) ;  /* 0x000000001014794e */ /* 0x000fce0000000000 */
[----:B---3--:R-:W-:Y:S05]  /*4930*/  CALL.ABS.NOINC R14 ;  /* 0x000000000e007343 */ /* 0x008fea0003c00000 */
.L_x_52:
[----:B------:R-:W-:-:S13]  /*4940*/  LOP3.LUT P0, RZ, R2, 0x1bf, RZ, 0xc0, !PT ;  /* 0x000001bf02ff7812 */ /* 0x000fda000780c0ff */
[----:B------:R-:W-:Y:S05]  /*4950*/  @!P0 BRA `(.L_x_53) ;  /* 0x0000000000408947 */ /* 0x000fea0003800000 */
[----:B------:R-:W-:Y:S01]  /*4960*/  MOV R0, 0x0 ;  /* 0x0000000000007802 */ /* 0x000fe20000000f00 */
[----:B------:R-:W-:Y:S01]  /*4970*/  ULDC.64 UR4, c[0x4][0x68] ;  /* 0x01001a0000047ab9 */ /* 0x000fe20000000a00 */
[----:B------:R-:W-:Y:S01]  /*4980*/  ULDC.64 UR6, c[0x4][0x8] ;  /* 0x0100020000067ab9 */ /* 0x000fe20000000a00 */
[----:B------:R-:W-:Y:S01]  /*4990*/  IMAD.U32 R4, RZ, RZ, UR4 ;  /* 0x00000004ff047e24 */ /* 0x000fe2000f8e00ff */
[----:B------:R3:W3:Y:S01]  /*49a0*/  LDC.64 R14, c[0x4][R0] ;  /* 0x01000000000e7b82 */ /* 0x0006e20000000a00 */
[----:B--2-4-:R-:W-:Y:S01]  /*49b0*/  MOV R5, UR5 ;  /* 0x0000000500057c02 */ /* 0x014fe20008000f00 */
[----:B------:R-:W-:Y:S01]  /*49c0*/  ULDC.64 UR4, c[0x4][0x70] ;  /* 0x01001c0000047ab9 */ /* 0x000fe20000000a00 */
[----:B-1----:R-:W-:Y:S01]  /*49d0*/  IMAD.U32 R10, RZ, RZ, UR6 ;  /* 0x00000006ff0a7e24 */ /* 0x002fe2000f8e00ff */
[----:B------:R-:W-:Y:S01]  /*49e0*/  MOV R7, UR5 ;  /* 0x0000000500077c02 */ /* 0x000fe20008000f00 */
[----:B------:R-:W-:Y:S01]  /*49f0*/  IMAD.U32 R6, RZ, RZ, UR4 ;  /* 0x00000004ff067e24 */ /* 0x000fe2000f8e00ff */
[----:B------:R-:W-:Y:S01]  /*4a00*/  MOV R11, UR7 ;  /* 0x00000007000b7c02 */ /* 0x000fe20008000f00 */
[----:B------:R-:W-:Y:S01]  /*4a10*/  IMAD.MOV.U32 R8, RZ, RZ, 0x70 ;  /* 0x00000070ff087424 */ /* 0x000fe200078e00ff */
[----:B------:R-:W-:Y:S01]  /*4a20*/  MOV R12, 0x1 ;  /* 0x00000001000c7802 */ /* 0x000fe20000000f00 */
[----:B------:R-:W-:-:S07]  /*4a30*/  IMAD.MOV.U32 R13, RZ, RZ, RZ ;  /* 0x000000ffff0d7224 */ /* 0x000fce00078e00ff */
[----:B------:R-:W-:-:S07]  /*4a40*/  LEPC R20, `(.L_x_53) ;  /* 0x000000001014794e */ /* 0x000fce0000000000 */
[----:B---3--:R-:W-:Y:S05]  /*4a50*/  CALL.ABS.NOINC R14 ;  /* 0x000000000e007343 */ /* 0x008fea0003c00000 */
.L_x_53:
[----:B------:R-:W-:Y:S01]  /*4a60*/  ULDC.64 UR4, c[0x0][0x730] ;  /* 0x0001cc0000047ab9 */ /* 0x000fe20000000a00 */
[----:B------:R-:W-:Y:S01]  /*4a70*/  SHF.L.U32 R0, R17, 0x5, RZ ;  /* 0x0000000511007819 */ /* 0x000fe200000006ff */
[----:B------:R-:W-:Y:S01]  /*4a80*/  VIADD R16, R16, 0x1f ;  /* 0x0000001f10107836 */ /* 0x000fe20000000000 */
[----:B------:R-:W-:Y:S02]  /*4a90*/  ISETP.NE.U32.AND P0, PT, RZ, UR4, PT ;  /* 0x00000004ff007c0c */ /* 0x000fe4000bf05070 */
[----:B------:R-:W-:Y:S02]  /*4aa0*/  SHF.R.U32.HI R4, RZ, 0x1, R17 ;  /* 0x00000001ff047819 */ /* 0x000fe40000011611 */
[----:B------:R-:W-:Y:S02]  /*4ab0*/  ISETP.NE.AND.EX P0, PT, RZ, UR5, PT, P0 ;  /* 0x00000005ff007c0c */ /* 0x000fe4000bf05300 */
[C---:B--2-4-:R-:W-:Y:S02]  /*4ac0*/  LOP3.LUT R5, R0.reuse, 0xc0, RZ, 0xc0, !PT ;  /* 0x000000c000057812 */ /* 0x054fe400078ec0ff */
[----:B------:R-:W-:-:S02]  /*4ad0*/  LOP3.LUT R3, R0, 0x20, RZ, 0xc0, !PT ;  /* 0x0000002000037812 */ /* 0x000fc400078ec0ff */
[----:B------:R-:W-:Y:S01]  /*4ae0*/  LOP3.LUT R5, R5, 0x8, R4, 0xf8, !PT ;  /* 0x0000000805057812 */ /* 0x000fe200078ef804 */
[----:B------:R-:W-:Y:S01]  /*4af0*/  IMAD.SHL.U32 R4, R17, 0x4, RZ ;  /* 0x0000000411047824 */ /* 0x000fe200078e00ff */
[----:B------:R-:W-:Y:S02]  /*4b00*/  ISETP.GT.U32.AND P1, PT, R16, 0x3e, PT ;  /* 0x0000003e1000780c */ /* 0x000fe40003f24070 */
[----:B------:R-:W-:Y:S02]  /*4b10*/  LEA R3, R18, R3, 0x9 ;  /* 0x0000000312037211 */ /* 0x000fe400078e48ff */
[----:B------:R-:W-:Y:S01]  /*4b20*/  LOP3.LUT R4, R5, 0x18, R4, 0x78, !PT ;  /* 0x0000001805047812 */ /* 0x000fe200078e7804 */
[----:B------:R-:W2:Y:S01]  /*4b30*/  @P0 LDC R19, c[0x0][0x720] ;  /* 0x0001c800ff130b82 */ /* 0x000ea20000000800 */
[----:B------:R-:W-:Y:S02]  /*4b40*/  LOP3.LUT R0, R0, 0x100, RZ, 0xc0, !PT ;  /* 0x0000010000007812 */ /* 0x000fe400078ec0ff */
[----:B------:R-:W-:-:S02]  /*4b50*/  LOP3.LUT P0, RZ, R17, 0x4, RZ, 0xc0, !PT ;  /* 0x0000000411ff7812 */ /* 0x000fc4000780c0ff */
[----:B------:R-:W-:-:S04]  /*4b60*/  IADD3 R11, R4, R3, R0 ;  /* 0x00000003040b7210 */ /* 0x000fc80007ffe000 */
[----:B------:R-:W-:Y:S01]  /*4b70*/  LEA R11, R11, R2, 0x1 ;  /* 0x000000020b0b7211 */ /* 0x000fe200078e08ff */
[-C--:B--2---:R-:W-:Y:S01]  /*4b80*/  FMUL R5, R58, R19.reuse ;  /* 0x000000133a057220 */ /* 0x084fe20000400000 */
[-C--:B------:R-:W-:Y:S01]  /*4b90*/  FMUL R0, R22, R19.reuse ;  /* 0x0000001316007220 */ /* 0x080fe20000400000 */
        /* <DEDUP_REMOVED lines=9> */
[-C--:B-1----:R-:W-:Y:S01]  /*4c30*/  FMUL R10, R26, R19.reuse ;  /* 0x000000131a0a7220 */ /* 0x082fe20000400000 */
[-C--:B------:R-:W-:Y:S01]  /*4c40*/  FMUL R68, R68, R19.reuse ;  /* 0x0000001344447220 */ /* 0x080fe20000400000 */
[-C--:B------:R-:W-:Y:S01]  /*4c50*/  FMUL R69, R69, R19.reuse ;  /* 0x0000001345457220 */ /* 0x080fe20000400000 */
[-C--:B------:R-:W-:Y:S01]  /*4c60*/  FMUL R9, R70, R19.reuse ;  /* 0x0000001346097220 */ /* 0x080fe20000400000 */
[----:B------:R-:W-:Y:S01]  /*4c70*/  FMUL R12, R28, R19 ;  /* 0x000000131c0c7220 */ /* 0x000fe20000400000 */
[----:B------:R-:W-:Y:S01]  /*4c80*/  F2FP.BF16.F32.PACK_AB R5, R0, R5 ;  /* 0x000000050005723e */ /* 0x000fe200000010ff */
[----:B------:R-:W-:Y:S01]  /*4c90*/  VIADD R0, R11, 0x20 ;  /* 0x000000200b007836 */ /* 0x000fe20000000000 */
[----:B------:R-:W-:-:S02]  /*4ca0*/  F2FP.BF16.F32.PACK_AB R64, R65, R64 ;  /* 0x000000404140723e */ /* 0x000fc400000010ff */
[----:B------:R-:W-:Y:S02]  /*4cb0*/  F2FP.BF16.F32.PACK_AB R4, R57, R4 ;  /* 0x000000043904723e */ /* 0x000fe400000010ff */
[----:B------:R-:W-:Y:S02]  /*4cc0*/  F2FP.BF16.F32.PACK_AB R6, R61, R6 ;  /* 0x000000063d06723e */ /* 0x000fe400000010ff */
[----:B------:R-:W-:Y:S02]  /*4cd0*/  F2FP.BF16.F32.PACK_AB R7, R8, R7 ;  /* 0x000000070807723e */ /* 0x000fe400000010ff */
[----:B------:R-:W-:Y:S02]  /*4ce0*/  F2FP.BF16.F32.PACK_AB R65, R10, R3 ;  /* 0x000000030a41723e */ /* 0x000fe400000010ff */
[----:B------:R-:W-:Y:S02]  /*4cf0*/  F2FP.BF16.F32.PACK_AB R66, R69, R68 ;  /* 0x000000444542723e */ /* 0x000fe400000010ff */
[----:B------:R-:W-:Y:S01]  /*4d00*/  F2FP.BF16.F32.PACK_AB R67, R12, R9 ;  /* 0x000000090c43723e */ /* 0x000fe200000010ff */
[----:B------:R-:W-:Y:S06]  /*4d10*/  @P1 BRA `(.L_x_54) ;  /* 0x0000000000041947 */ /* 0x000fec0003800000 */
[----:B------:R-:W-:-:S04]  /*4d20*/  DEPBAR.LE SB0, 0x0 ;  /* 0x000080000000791a */ /* 0x000fc80000000000 */
.L_x_54:
[----:B------:R-:W-:Y:S05]  /*4d30*/  WARPSYNC.ALL ;  /* 0x0000000000007948 */ /* 0x000fea0003800000 */
[----:B------:R-:W-:Y:S01]  /*4d40*/  BAR.SYNC.DEFER_BLOCKING 0x1, 0x80 ;  /* 0x0042000000007b1d */ /* 0x000fe20000010000 */
[----:B------:R-:W-:-:S05]  /*4d50*/  @P0 IADD3 R0, R11, -0x20, RZ ;  /* 0xffffffe00b000810 */ /* 0x000fca0007ffe0ff */
[----:B------:R-:W-:Y:S01]  /*4d60*/  BSSY B0, `(.L_x_55) ;  /* 0x0000016000007945 */ /* 0x000fe20003800000 */
[----:B------:R1:W-:Y:S04]  /*4d70*/  STSM.16.M88.4 [R11], R4 ;  /* 0x000000040b007844 */ /* 0x0003e80000000200 */
[----:B------:R1:W-:Y:S01]  /*4d80*/  STSM.16.M88.4 [R0], R64 ;  /* 0x0000004000007844 */ /* 0x0003e20000000200 */
[----:B------:R-:W-:Y:S01]  /*4d90*/  @!PT LDS RZ, [RZ] ;  /* 0x00000000fffff984 */ /* 0x000fe20000000800 */
[----:B------:R-:W-:Y:S01]  /*4da0*/  @!PT LDS RZ, [RZ] ;  /* 0x00000000fffff984 */ /* 0x000fe20000000800 */
[----:B------:R-:W-:Y:S01]  /*4db0*/  @!PT LDS RZ, [RZ] ;  /* 0x00000000fffff984 */ /* 0x000fe20000000800 */
[----:B------:R-:W-:Y:S01]  /*4dc0*/  @!PT LDS RZ, [RZ] ;  /* 0x00000000fffff984 */ /* 0x000fe20000000800 */
[----:B------:R2:W-:Y:S06]  /*4dd0*/  MEMBAR.ALL.CTA ;  /* 0x0000000000007992 */ /* 0x0005ec0000008000 */
[----:B--2---:R-:W2:Y:S02]  /*4de0*/  FENCE.VIEW.ASYNC.S ;  /* 0x00000000000073c6 */ /* 0x004ea40000000000 */
[----:B--2---:R-:W-:Y:S06]  /*4df0*/  BAR.SYNC.DEFER_BLOCKING 0x1, 0x80 ;  /* 0x0042000000007b1d */ /* 0x004fec0000010000 */
[----:B------:R-:W-:Y:S05]  /*4e00*/  @P1 BRA `(.L_x_56) ;  /* 0x00000000002c1947 */ /* 0x000fea0003800000 */
[----:B------:R-:W2:Y:S01]  /*4e10*/  S2UR UR10, SR_CTAID.X ;  /* 0x00000000000a79c3 */ /* 0x000ea20000002500 */
[----:B------:R-:W-:Y:S01]  /*4e20*/  ULDC.64 UR4, c[0x0][0x198] ;  /* 0x0000660000047ab9 */ /* 0x000fe20000000a00 */
[----:B------:R-:W-:Y:S01]  /*4e30*/  R2UR UR8, R2 ;  /* 0x00000000020872ca */ /* 0x000fe200000e0000 */
[----:B------:R-:W-:Y:S01]  /*4e40*/  UIADD3 UR4, UP0, UR4, 0x670, URZ ;  /* 0x0000067004047890 */ /* 0x000fe2000ff1e03f */
[----:B------:R-:W-:Y:S01]  /*4e50*/  UMOV UR9, URZ ;  /* 0x0000003f00097c82 */ /* 0x000fe20008000000 */
[----:B------:R-:W-:Y:S02]  /*4e60*/  UMOV UR11, UR36 ;  /* 0x00000024000b7c82 */ /* 0x000fe40008000000 */
[----:B------:R-:W-:Y:S01]  /*4e70*/  UIADD3.X UR5, URZ, UR5, URZ, UP0, !UPT ;  /* 0x000000053f057290 */ /* 0x000fe200087fe43f */
[----:B------:R-:W-:Y:S01]  /*4e80*/  UMOV UR12, UR37 ;  /* 0x00000025000c7c82 */ /* 0x000fe20008000000 */
[----:B--2---:R-:W-:-:S09]  /*4e90*/  USHF.L.U32 UR10, UR10, 0x6, URZ ;  /* 0x000000060a0a7899 */ /* 0x004fd2000800063f */
[----:B------:R2:W-:Y:S02]  /*4ea0*/  UTMASTG.4D [UR8], [UR4] ;  /* 0x00000008040073b5 */ /* 0x0005e40008018000 */
[----:B--2---:R0:W-:Y:S02]  /*4eb0*/  UTMACMDFLUSH ;  /* 0x00000000000079b7 */ /* 0x0041e40000000000 */
.L_x_56:
[----:B------:R-:W-:Y:S05]  /*4ec0*/  BSYNC B0 ;  /* 0x0000000000007941 */ /* 0x000fea0003800000 */
.L_x_55:
[----:B------:R-:W-:-:S04]  /*4ed0*/  DEPBAR.LE SB0, 0x0 ;  /* 0x000080000000791a */ /* 0x000fc80000000000 */
[----:B------:R-:W-:Y:S05]  /*4ee0*/  EXIT ;  /* 0x000000000000794d */ /* 0x000fea0003800000 */
.L_x_7:
[----:B-1----:R1:W2:Y:S02]  /*4ef0*/  SYNCS.PHASECHK.TRANS64.TRYWAIT P2, [R3+URZ+0x5048], R0 ;  /* 0x00504800030075a7 */ /* 0x0022a4000804017f */
[----:B--2---:R-:W-:Y:S05]  /*4f00*/  @!P2 NANOSLEEP.SYNCS 0x989680 ;  /* 0x009896800000a95d */ /* 0x004fea0003900000 */
[----:B------:R-:W2:Y:S02]  /*4f10*/  @!P2 SYNCS.PHASECHK.TRANS64 P2, [R3+URZ+0x5048], R0 ;  /* 0x005048000300a5a7 */ /* 0x000ea4000804007f */
[----:B--2---:R-:W-:Y:S05]  /*4f20*/  @!P2 BRA `(.L_x_7) ;  /* 0xfffffffc00f0a947 */ /* 0x004fea000383ffff */
[----:B------:R-:W-:Y:S05]  /*4f30*/  BRA `(.L_x_57) ;  /* 0xffffffb400d07947 */ /* 0x000fea000383ffff */
.L_x_12:
[----:B-1----:R1:W2:Y:S02]  /*4f40*/  SYNCS.PHASECHK.TRANS64.TRYWAIT P1, [R0+URZ+0x5020], R3 ;  /* 0x00502003000075a7 */ /* 0x0022a4000802017f */
[----:B--2---:R-:W-:Y:S05]  /*4f50*/  @!P1 NANOSLEEP.SYNCS 0x989680 ;  /* 0x009896800000995d */ /* 0x004fea0003900000 */
[----:B------:R-:W2:Y:S02]  /*4f60*/  @!P1 SYNCS.PHASECHK.TRANS64 P1, [R0+URZ+0x5020], R3 ;  /* 0x00502003000095a7 */ /* 0x000ea4000802007f */
[----:B--2---:R-:W-:Y:S05]  /*4f70*/  @!P1 BRA `(.L_x_12) ;  /* 0xfffffffc00f09947 */ /* 0x004fea000383ffff */
[----:B------:R-:W-:Y:S05]  /*4f80*/  BRA `(.L_x_58) ;  /* 0xffffffb8006c7947 */ /* 0x000fea000383ffff */
.L_x_14:
[----:B-1----:R1:W2:Y:S02]  /*4f90*/  SYNCS.PHASECHK.TRANS64.TRYWAIT P1, [R0+URZ+0x5020], R3 ;  /* 0x00502003000075a7 */ /* 0x0022a4000802017f */
[----:B--2---:R-:W-:Y:S05]  /*4fa0*/  @!P1 NANOSLEEP.SYNCS 0x989680 ;  /* 0x009896800000995d */ /* 0x004fea0003900000 */
[----:B------:R-:W2:Y:S02]  /*4fb0*/  @!P1 SYNCS.PHASECHK.TRANS64 P1, [R0+URZ+0x5020], R3 ;  /* 0x00502003000095a7 */ /* 0x000ea4000802007f */
[----:B--2---:R-:W-:Y:S05]  /*4fc0*/  @!P1 BRA `(.L_x_14) ;  /* 0xfffffffc00f09947 */ /* 0x004fea000383ffff */
[----:B------:R-:W-:Y:S05]  /*4fd0*/  BRA `(.L_x_59) ;  /* 0xffffffb800c47947 */ /* 0x000fea000383ffff */
.L_x_17:
[----:B-1----:R1:W2:Y:S02]  /*4fe0*/  SYNCS.PHASECHK.TRANS64.TRYWAIT P1, [R2+URZ+0x5020], R3 ;  /* 0x00502003020075a7 */ /* 0x0022a4000802017f */
[----:B--2---:R-:W-:Y:S05]  /*4ff0*/  @!P1 NANOSLEEP.SYNCS 0x989680 ;  /* 0x009896800000995d */ /* 0x004fea0003900000 */
[----:B------:R-:W2:Y:S02]  /*5000*/  @!P1 SYNCS.PHASECHK.TRANS64 P1, [R2+URZ+0x5020], R3 ;  /* 0x00502003020095a7 */ /* 0x000ea4000802007f */
[----:B--2---:R-:W-:Y:S05]  /*5010*/  @!P1 BRA `(.L_x_17) ;  /* 0xfffffffc00f09947 */ /* 0x004fea000383ffff */
[----:B------:R-:W-:Y:S05]  /*5020*/  BRA `(.L_x_60) ;  /* 0xffffffbc00387947 */ /* 0x000fea000383ffff */
.L_x_19:
[----:B-1----:R1:W2:Y:S02]  /*5030*/  SYNCS.PHASECHK.TRANS64.TRYWAIT P1, [R3+URZ+0x5020], R0 ;  /* 0x00502000030075a7 */ /* 0x0022a4000802017f */
[----:B--2---:R-:W-:Y:S05]  /*5040*/  @!P1 NANOSLEEP.SYNCS 0x989680 ;  /* 0x009896800000995d */ /* 0x004fea0003900000 */
[----:B------:R-:W2:Y:S02]  /*5050*/  @!P1 SYNCS.PHASECHK.TRANS64 P1, [R3+URZ+0x5020], R0 ;  /* 0x00502000030095a7 */ /* 0x000ea4000802007f */
[----:B--2---:R-:W-:Y:S05]  /*5060*/  @!P1 BRA `(.L_x_19) ;  /* 0xfffffffc00f09947 */ /* 0x004fea000383ffff */
[----:B------:R-:W-:Y:S05]  /*5070*/  BRA `(.L_x_61) ;  /* 0xffffffbc00a87947 */ /* 0x000fea000383ffff */
.L_x_21:
[----:B-1----:R1:W2:Y:S02]  /*5080*/  SYNCS.PHASECHK.TRANS64.TRYWAIT P1, [R2+URZ+0x5040], R57 ;  /* 0x00504039020075a7 */ /* 0x0022a4000802017f */
[----:B--2---:R-:W-:Y:S05]  /*5090*/  @!P1 NANOSLEEP.SYNCS 0x989680 ;  /* 0x009896800000995d */ /* 0x004fea0003900000 */
[----:B------:R-:W2:Y:S02]  /*50a0*/  @!P1 SYNCS.PHASECHK.TRANS64 P1, [R2+URZ+0x5040], R57 ;  /* 0x00504039020095a7 */ /* 0x000ea4000802007f */
[----:B--2---:R-:W-:Y:S05]  /*50b0*/  @!P1 BRA `(.L_x_21) ;  /* 0xfffffffc00f09947 */ /* 0x004fea000383ffff */
[----:B------:R-:W-:Y:S05]  /*50c0*/  BRA `(.L_x_62) ;  /* 0xffffffc000207947 */ /* 0x000fea000383ffff */
.L_x_22:
[----:B--2---:R2:W3:Y:S02]  /*50d0*/  SYNCS.PHASECHK.TRANS64.TRYWAIT P1, [R2+URZ+0x5000], R57 ;  /* 0x00500039020075a7 */ /* 0x0044e4000802017f */
[----:B---3--:R-:W-:Y:S05]  /*50e0*/  @!P1 NANOSLEEP.SYNCS 0x989680 ;  /* 0x009896800000995d */ /* 0x008fea0003900000 */
[----:B------:R-:W3:Y:S02]  /*50f0*/  @!P1 SYNCS.PHASECHK.TRANS64 P1, [R2+URZ+0x5000], R57 ;  /* 0x00500039020095a7 */ /* 0x000ee4000802007f */
[----:B---3--:R-:W-:Y:S05]  /*5100*/  @!P1 BRA `(.L_x_22) ;  /* 0xfffffffc00f09947 */ /* 0x008fea000383ffff */
[----:B------:R-:W-:Y:S05]  /*5110*/  BRA `(.L_x_63) ;  /* 0xffffffc000187947 */ /* 0x000fea000383ffff */
.L_x_23:
[----:B---3--:R3:W4:Y:S02]  /*5120*/  SYNCS.PHASECHK.TRANS64.TRYWAIT P6, [R2+URZ+0x5008], R57 ;  /* 0x00500839020075a7 */ /* 0x00872400080c017f */
[----:B----4-:R-:W-:Y:S05]  /*5130*/  @!P6 NANOSLEEP.SYNCS 0x989680 ;  /* 0x009896800000e95d */ /* 0x010fea0003900000 */
[----:B------:R-:W4:Y:S02]  /*5140*/  @!P6 SYNCS.PHASECHK.TRANS64 P6, [R2+URZ+0x5008], R57 ;  /* 0x005008390200e5a7 */ /* 0x000f2400080c007f */
[----:B----4-:R-:W-:Y:S05]  /*5150*/  @!P6 BRA `(.L_x_23) ;  /* 0xfffffffc00f0e947 */ /* 0x010fea000383ffff */
[----:B------:R-:W-:Y:S05]  /*5160*/  BRA `(.L_x_64) ;  /* 0xffffffc800587947 */ /* 0x000fea000383ffff */
.L_x_25:
[----:B-1----:R1:W2:Y:S02]  /*5170*/  SYNCS.PHASECHK.TRANS64.TRYWAIT P1, [R9+URZ+0x5000], R0 ;  /* 0x00500000090075a7 */ /* 0x0022a4000802017f */
[----:B--2---:R-:W-:Y:S05]  /*5180*/  @!P1 NANOSLEEP.SYNCS 0x989680 ;  /* 0x009896800000995d */ /* 0x004fea0003900000 */
[----:B------:R-:W2:Y:S02]  /*5190*/  @!P1 SYNCS.PHASECHK.TRANS64 P1, [R9+URZ+0x5000], R0 ;  /* 0x00500000090095a7 */ /* 0x000ea4000802007f */
[----:B--2---:R-:W-:Y:S05]  /*51a0*/  @!P1 BRA `(.L_x_25) ;  /* 0xfffffffc00f09947 */ /* 0x004fea000383ffff */
[----:B------:R-:W-:Y:S05]  /*51b0*/  BRA `(.L_x_65) ;  /* 0xffffffd000dc7947 */ /* 0x000fea000383ffff */
.L_x_28:
[----:B-1----:R1:W2:Y:S02]  /*51c0*/  SYNCS.PHASECHK.TRANS64.TRYWAIT P2, [R0+URZ+0x5020], R9 ;  /* 0x00502009000075a7 */ /* 0x0022a4000804017f */
[----:B--2---:R-:W-:Y:S05]  /*51d0*/  @!P2 NANOSLEEP.SYNCS 0x989680 ;  /* 0x009896800000a95d */ /* 0x004fea0003900000 */
[----:B------:R-:W2:Y:S02]  /*51e0*/  @!P2 SYNCS.PHASECHK.TRANS64 P2, [R0+URZ+0x5020], R9 ;  /* 0x005020090000a5a7 */ /* 0x000ea4000804007f */
[----:B--2---:R-:W-:Y:S05]  /*51f0*/  @!P2 BRA `(.L_x_28) ;  /* 0xfffffffc00f0a947 */ /* 0x004fea000383ffff */
[----:B------:R-:W-:Y:S05]  /*5200*/  BRA `(.L_x_66) ;  /* 0xffffffd400287947 */ /* 0x000fea000383ffff */
.L_x_31:
[----:B-1----:R1:W2:Y:S02]  /*5210*/  SYNCS.PHASECHK.TRANS64.TRYWAIT P2, [R22+URZ+0x5000], R23 ;  /* 0x00500017160075a7 */ /* 0x0022a4000804017f */
[----:B--2---:R-:W-:Y:S05]  /*5220*/  @!P2 NANOSLEEP.SYNCS 0x989680 ;  /* 0x009896800000a95d */ /* 0x004fea0003900000 */
[----:B------:R-:W2:Y:S02]  /*5230*/  @!P2 SYNCS.PHASECHK.TRANS64 P2, [R22+URZ+0x5000], R23 ;  /* 0x005000171600a5a7 */ /* 0x000ea4000804007f */
[----:B--2---:R-:W-:Y:S05]  /*5240*/  @!P2 BRA `(.L_x_31) ;  /* 0xfffffffc00f0a947 */ /* 0x004fea000383ffff */
[----:B------:R-:W-:Y:S05]  /*5250*/  BRA `(.L_x_67) ;  /* 0xffffffd800a87947 */ /* 0x000fea000383ffff */
.L_x_35:
[----:B-1----:R1:W2:Y:S02]  /*5260*/  SYNCS.PHASECHK.TRANS64.TRYWAIT P1, [R10+URZ+0x5020], R19 ;  /* 0x005020130a0075a7 */ /* 0x0022a4000802017f */
[----:B--2---:R-:W-:Y:S05]  /*5270*/  @!P1 NANOSLEEP.SYNCS 0x989680 ;  /* 0x009896800000995d */ /* 0x004fea0003900000 */
[----:B------:R-:W2:Y:S02]  /*5280*/  @!P1 SYNCS.PHASECHK.TRANS64 P1, [R10+URZ+0x5020], R19 ;  /* 0x005020130a0095a7 */ /* 0x000ea4000802007f */
[----:B--2---:R-:W-:Y:S05]  /*5290*/  @!P1 BRA `(.L_x_35) ;  /* 0xfffffffc00f09947 */ /* 0x004fea000383ffff */
[----:B------:R-:W-:Y:S05]  /*52a0*/  BRA `(.L_x_68) ;  /* 0xffffffe800bc7947 */ /* 0x000fea000383ffff */
        .weak           $__internal_0_$__cuda_sm20_rcp_rn_f32_slowpath
        .type           $__internal_0_$__cuda_sm20_rcp_rn_f32_slowpath,@function
        .size           $__internal_0_$__cuda_sm20_rcp_rn_f32_slowpath,(.L_x_74 - $__internal_0_$__cuda_sm20_rcp_rn_f32_slowpath)
$__internal_0_$__cuda_sm20_rcp_rn_f32_slowpath:
[----:B------:R-:W-:Y:S01]  /*52b0*/  IMAD.SHL.U32 R3, R4, 0x2, RZ ;  /* 0x0000000204037824 */ /* 0x000fe200078e00ff */
[----:B------:R-:W-:Y:S04]  /*52c0*/  BSSY B2, `(.L_x_69) ;  /* 0x0000030000027945 */ /* 0x000fe80003800000 */
[----:B------:R-:W-:-:S04]  /*52d0*/  SHF.R.U32.HI R15, RZ, 0x18, R3 ;  /* 0x00000018ff0f7819 */ /* 0x000fc80000011603 */
[----:B------:R-:W-:-:S13]  /*52e0*/  ISETP.NE.U32.AND P0, PT, R15, RZ, PT ;  /* 0x000000ff0f00720c */ /* 0x000fda0003f05070 */
[----:B------:R-:W-:Y:S05]  /*52f0*/  @P0 BRA `(.L_x_70) ;  /* 0x0000000000280947 */ /* 0x000fea0003800000 */
[----:B------:R-:W-:-:S04]  /*5300*/  SHF.L.U32 R3, R4, 0x1, RZ ;  /* 0x0000000104037819 */ /* 0x000fc800000006ff */
[----:B------:R-:W-:-:S13]  /*5310*/  ISETP.NE.AND P0, PT, R3, RZ, PT ;  /* 0x000000ff0300720c */ /* 0x000fda0003f05270 */
[----:B------:R-:W-:Y:S01]  /*5320*/  @P0 FFMA R11, R4, 1.84467440737095516160e+19, RZ ;  /* 0x5f800000040b0823 */ /* 0x000fe200000000ff */
[----:B------:R-:W-:Y:S08]  /*5330*/  @!P0 MUFU.RCP R10, R4 ;  /* 0x00000004000a8308 */ /* 0x000ff00000001000 */
[----:B------:R-:W1:Y:S02]  /*5340*/  @P0 MUFU.RCP R12, R11 ;  /* 0x0000000b000c0308 */ /* 0x000e640000001000 */
[----:B-1----:R-:W-:-:S04]  /*5350*/  @P0 FFMA R3, R11, R12, -1 ;  /* 0xbf8000000b030423 */ /* 0x002fc8000000000c */
[----:B------:R-:W-:-:S04]  /*5360*/  @P0 FADD.FTZ R3, -R3, -RZ ;  /* 0x800000ff03030221 */ /* 0x000fc80000010100 */
[----:B------:R-:W-:-:S04]  /*5370*/  @P0 FFMA R3, R12, R3, R12 ;  /* 0x000000030c030223 */ /* 0x000fc8000000000c */
[----:B------:R-:W-:Y:S01]  /*5380*/  @P0 FFMA R10, R3, 1.84467440737095516160e+19, RZ ;  /* 0x5f800000030a0823 */ /* 0x000fe200000000ff */
[----:B------:R-:W-:Y:S06]  /*5390*/  BRA `(.L_x_71) ;  /* 0x0000000000887947 */ /* 0x000fec0003800000 */
.L_x_70:
[----:B------:R-:W-:-:S05]  /*53a0*/  VIADD R20, R15, 0xffffff03 ;  /* 0xffffff030f147836 */ /* 0x000fca0000000000 */
[----:B------:R-:W-:-:S13]  /*53b0*/  ISETP.GT.U32.AND P0, PT, R20, 0x1, PT ;  /* 0x000000011400780c */ /* 0x000fda0003f04070 */
[----:B------:R-:W-:Y:S05]  /*53c0*/  @P0 BRA `(.L_x_72) ;  /* 0x0000000000780947 */ /* 0x000fea0003800000 */
[----:B------:R-:W-:Y:S02]  /*53d0*/  LOP3.LUT R3, R4, 0x7fffff, RZ, 0xc0, !PT ;  /* 0x007fffff04037812 */ /* 0x000fe400078ec0ff */
[----:B------:R-:W-:Y:S02]  /*53e0*/  MOV R13, 0x3 ;  /* 0x00000003000d7802 */ /* 0x000fe40000000f00 */
[----:B------:R-:W-:Y:S02]  /*53f0*/  LOP3.LUT R3, R3, 0x3f800000, RZ, 0xfc, !PT ;  /* 0x3f80000003037812 */ /* 0x000fe400078efcff */
[----:B------:R-:W-:Y:S02]  /*5400*/  SHF.L.U32 R13, R13, R20, RZ ;  /* 0x000000140d0d7219 */ /* 0x000fe400000006ff */
[----:B------:R-:W1:Y:S02]  /*5410*/  MUFU.RCP R10, R3 ;  /* 0x00000003000a7308 */ /* 0x000e640000001000 */
[----:B-1----:R-:W-:-:S04]  /*5420*/  FFMA R11, R3, R10, -1 ;  /* 0xbf800000030b7423 */ /* 0x002fc8000000000a */
[----:B------:R-:W-:-:S04]  /*5430*/  FADD.FTZ R11, -R11, -RZ ;  /* 0x800000ff0b0b7221 */ /* 0x000fc80000010100 */
[CCC-:B------:R-:W-:Y:S01]  /*5440*/  FFMA.RM R12, R10.reuse, R11.reuse, R10.reuse ;  /* 0x0000000b0a0c7223 */ /* 0x1c0fe2000000400a */
[----:B------:R-:W-:-:S04]  /*5450*/  FFMA.RP R11, R10, R11, R10 ;  /* 0x0000000b0a0b7223 */ /* 0x000fc8000000800a */
[C---:B------:R-:W-:Y:S02]  /*5460*/  LOP3.LUT R10, R12.reuse, 0x7fffff, RZ, 0xc0, !PT ;  /* 0x007fffff0c0a7812 */ /* 0x040fe400078ec0ff */
[----:B------:R-:W-:Y:S02]  /*5470*/  FSETP.NEU.FTZ.AND P0, PT, R12, R11, PT ;  /* 0x0000000b0c00720b */ /* 0x000fe40003f1d000 */
[----:B------:R-:W-:Y:S02]  /*5480*/  LOP3.LUT R10, R10, 0x800000, RZ, 0xfc, !PT ;  /* 0x008000000a0a7812 */ /* 0x000fe400078efcff */
[----:B------:R-:W-:Y:S02]  /*5490*/  SEL R11, RZ, 0xffffffff, !P0 ;  /* 0xffffffffff0b7807 */ /* 0x000fe40004000000 */
[----:B------:R-:W-:-:S03]  /*54a0*/  LOP3.LUT R13, R13, R10, RZ, 0xc0, !PT ;  /* 0x0000000a0d0d7212 */ /* 0x000fc600078ec0ff */
[----:B------:R-:W-:Y:S01]  /*54b0*/  IMAD.MOV R11, RZ, RZ, -R11 ;  /* 0x000000ffff0b7224 */ /* 0x000fe200078e0a0b */
[----:B------:R-:W-:-:S04]  /*54c0*/  SHF.R.U32.HI R13, RZ, R20, R13 ;  /* 0x00000014ff0d7219 */ /* 0x000fc8000001160d */
[----:B------:R-:W-:Y:S02]  /*54d0*/  LOP3.LUT P1, RZ, R11, R20, R10, 0xf8, !PT ;  /* 0x000000140bff7212 */ /* 0x000fe4000782f80a */
[C---:B------:R-:W-:Y:S02]  /*54e0*/  LOP3.LUT P0, RZ, R13.reuse, 0x1, RZ, 0xc0, !PT ;  /* 0x000000010dff7812 */ /* 0x040fe4000780c0ff */
[----:B------:R-:W-:-:S04]  /*54f0*/  LOP3.LUT P2, RZ, R13, 0x2, RZ, 0xc0, !PT ;  /* 0x000000020dff7812 */ /* 0x000fc8000784c0ff */
[----:B------:R-:W-:Y:S02]  /*5500*/  PLOP3.LUT P0, PT, P0, P1, P2, 0xe0, 0x0 ;  /* 0x000000000000781c */ /* 0x000fe40000703c20 */
[----:B------:R-:W-:Y:S02]  /*5510*/  LOP3.LUT P1, RZ, R4, 0x7fffff, RZ, 0xc0, !PT ;  /* 0x007fffff04ff7812 */ /* 0x000fe4000782c0ff */
[----:B------:R-:W-:-:S04]  /*5520*/  SEL R3, RZ, 0x1, !P0 ;  /* 0x00000001ff037807 */ /* 0x000fc80004000000 */
[----:B------:R-:W-:-:S04]  /*5530*/  IADD3 R3, -R3, RZ, RZ ;  /* 0x000000ff03037210 */ /* 0x000fc80007ffe1ff */
[----:B------:R-:W-:Y:S01]  /*5540*/  ISETP.GE.AND P0, PT, R3, RZ, PT ;  /* 0x000000ff0300720c */ /* 0x000fe20003f06270 */
[----:B------:R-:W-:-:S05]  /*5550*/  VIADD R3, R15, 0xffffff04 ;  /* 0xffffff040f037836 */ /* 0x000fca0000000000 */
[----:B------:R-:W-:-:S07]  /*5560*/  SHF.R.U32.HI R3, RZ, R3, R10 ;  /* 0x00000003ff037219 */ /* 0x000fce000001160a */
[----:B------:R-:W-:-:S05]  /*5570*/  @!P0 IADD3 R3, R3, 0x1, RZ ;  /* 0x0000000103038810 */ /* 0x000fca0007ffe0ff */
[----:B------:R-:W-:-:S05]  /*5580*/  @!P1 IMAD.SHL.U32 R3, R3, 0x2, RZ ;  /* 0x0000000203039824 */ /* 0x000fca00078e00ff */
[----:B------:R-:W-:Y:S01]  /*5590*/  LOP3.LUT R10, R3, 0x80000000, R4, 0xf8, !PT ;  /* 0x80000000030a7812 */ /* 0x000fe200078ef804 */
[----:B------:R-:W-:Y:S06]  /*55a0*/  BRA `(.L_x_71) ;  /* 0x0000000000047947 */ /* 0x000fec0003800000 */
.L_x_72:
[----:B------:R1:W2:Y:S02]  /*55b0*/  MUFU.RCP R10, R4 ;  /* 0x00000004000a7308 */ /* 0x0002a40000001000 */
.L_x_71:
[----:B------:R-:W-:Y:S05]  /*55c0*/  BSYNC B2 ;  /* 0x0000000000027941 */ /* 0x000fea0003800000 */
.L_x_69:
[----:B--2---:R-:W-:Y:S01]  /*55d0*/  MOV R3, R10 ;  /* 0x0000000a00037202 */ /* 0x004fe20000000f00 */
[----:B------:R-:W-:Y:S01]  /*55e0*/  IMAD.MOV.U32 R10, RZ, RZ, R14 ;  /* 0x000000ffff0a7224 */ /* 0x000fe200078e000e */
[----:B------:R-:W-:-:S04]  /*55f0*/  MOV R11, 0x0 ;  /* 0x00000000000b7802 */ /* 0x000fc80000000f00 */
[----:B-1----:R-:W-:Y:S05]  /*5600*/  RET.REL.NODEC R10 `(_ZN7cutlass13device_kernelINS_4fmha6kernel13FmhaKernelTmaINS1_10collective15FmhaMainloopTmaINS_10bfloat16_tEfN4cute5tupleIJNS7_1CILi64EEESA_NS9_ILi32EEEEEENS4_13DefaultFusionEJEEENS4_15FmhaFwdEpilogueIS6_fNS8_IJSA_SB_SA_EEEEEJEEEEEvNT_6ParamsE) ;  /* 0xffffffa80a7c7950 */ /* 0x002fea0003c3ffff */
.L_x_73:
[----:B------:R-:W-:-:S00]  /*5610*/  BRA `(.L_x_73) ;  /* 0xfffffffc00fc7947 */ /* 0x000fc0000383ffff */
[----:B------:R-:W-:-:S00]  /*5620*/  NOP ;  /* 0x0000000000007918 */ /* 0x000fc00000000000 */
        /* <DEDUP_REMOVED lines=13> */
.L_x_74:


//--------------------- .nv.global.init           --------------------------
	.section	.nv.global.init,"aw",@progbits
.nv.global.init:
	.type		$str$23,@object
	.size		$str$23,($str$24 - $str$23)
$str$23:
        /*0000*/ 	.byte	0x28, 0x61, 0x64, 0x64, 0x72, 0x65, 0x73, 0x73, 0x20, 0x26, 0x20, 0x6d, 0x61, 0x73, 0x6b, 0x29
        /*0010*/ 	.byte	0x20, 0x3d, 0x3d, 0x20, 0x30, 0x00
	.type		$str$24,@object
	.size		$str$24,(__unnamed_1 - $str$24)
$str$24:
        /*0016*/ 	.byte	0x2f, 0x74, 0x6d, 0x70, 0x2f, 0x63, 0x75, 0x74, 0x6c, 0x61, 0x73, 0x73, 0x5f, 0x73, 0x77, 0x65
        /*0026*/ 	.byte	0x65, 0x70, 0x5f, 0x73, 0x72, 0x63, 0x2f, 0x69, 0x6e, 0x63, 0x6c, 0x75, 0x64, 0x65, 0x2f, 0x63
        /*0036*/ 	.byte	0x75, 0x74, 0x65, 0x2f, 0x70, 0x6f, 0x69, 0x6e, 0x74, 0x65, 0x72, 0x5f, 0x66, 0x6c, 0x61, 0x67
        /*0046*/ 	.byte	0x67, 0x65, 0x64, 0x2e, 0x68, 0x70, 0x70, 0x00
	.type		__unnamed_1,@object
	.size		__unnamed_1,(.L_0 - __unnamed_1)
__unnamed_1:
        /*004e*/ 	.byte	0x61, 0x75, 0x74, 0x6f, 0x20, 0x63, 0x75, 0x74, 0x65, 0x3a, 0x3a, 0x61, 0x73, 0x5f, 0x70, 0x6f
        /* <DEDUP_REMOVED lines=27> */
        /*020e*/ 	.byte	0x30, 0x3e, 0x3e, 0x3e, 0x3e, 0x3e, 0x5d, 0x00
.L_0:


//--------------------- .nv.shared._ZN7cutlass13device_kernelINS_4fmha6kernel13FmhaKernelTmaINS1_10collective15FmhaMainloopTmaINS_10bfloat16_tEfN4cute5tupleIJNS7_1CILi64EEESA_NS9_ILi32EEEEEENS4_13DefaultFusionEJEEENS4_15FmhaFwdEpilogueIS6_fNS8_IJSA_SB_SA_EEEEEJEEEEEvNT_6ParamsE --------------------------
	.section	.nv.shared._ZN7cutlass13device_kernelINS_4fmha6kernel13FmhaKernelTmaINS1_10collective15FmhaMainloopTmaINS_10bfloat16_tEfN4cute5tupleIJNS7_1CILi64EEESA_NS9_ILi32EEEEEENS4_13DefaultFusionEJEEENS4_15FmhaFwdEpilogueIS6_fNS8_IJSA_SB_SA_EEEEEJEEEEEvNT_6ParamsE,"aw",@nobits
	.sectionflags	@""
	.align	16
	.zero		1024


//--------------------- .nv.shared.reserved.0     --------------------------
	.section	.nv.shared.reserved.0,"aw",@nobits
	.weak		__nv_reservedSMEM_offset_0_alias
	.size		__nv_reservedSMEM_offset_0_alias, 0, 0
	.other		__nv_reservedSMEM_offset_0_alias,@"STO_CUDA_RESERVED_SHARED STV_DEFAULT"
__nv_reservedSMEM_offset_0_alias:
	.zero		0


//--------------------- .nv.global                --------------------------
	.section	.nv.global,"aw",@nobits
.nv.global:
	.type		_ZN39_INTERNAL_d7bd12de_4_k_cu_70d67b17_25514cute1_E,@object
	.size		_ZN39_INTERNAL_d7bd12de_4_k_cu_70d67b17_25514cute1_E,(_ZN39_INTERNAL_d7bd12de_4_k_cu_70d67b17_25514cuda3std3__45__cpo6cbeginE - _ZN39_INTERNAL_d7bd12de_4_k_cu_70d67b17_25514cute1_E)
_ZN39_INTERNAL_d7bd12de_4_k_cu_70d67b17_25514cute1_E:
	.zero		1
	.type		_ZN39_INTERNAL_d7bd12de_4_k_cu_70d67b17_25514cuda3std3__45__cpo6cbeginE,@object
	.size		_ZN39_INTERNAL_d7bd12de_4_k_cu_70d67b17_25514cuda3std3__45__cpo6cbeginE,(_ZN39_INTERNAL_d7bd12de_4_k_cu_70d67b17_25514cuda3std3__48in_placeE - _ZN39_INTERNAL_d7bd12de_4_k_cu_70d67b17_25514cuda3std3__45__cpo6cbeginE)
_ZN39_INTERNAL_d7bd12de_4_k_cu_70d67b17_25514cuda3std3__45__cpo6cbeginE:
	.zero		1
	.type		_ZN39_INTERNAL_d7bd12de_4_k_cu_70d67b17_25514cuda3std3__48in_placeE,@object
	.size		_ZN39_INTERNAL_d7bd12de_4_k_cu_70d67b17_25514cuda3std3__48in_placeE,(_ZN39_INTERNAL_d7bd12de_4_k_cu_70d67b17_25514cuda3std6ranges3__45__cpo9iter_moveE - _ZN39_INTERNAL_d7bd12de_4_k_cu_70d67b17_25514cuda3std3__48in_placeE)
_ZN39_INTERNAL_d7bd12de_4_k_cu_70d67b17_25514cuda3std3__48in_placeE:
	.zero		1
	.type		_ZN39_INTERNAL_d7bd12de_4_k_cu_70d67b17_25514cuda3std6ranges3__45__cpo9iter_moveE,@object
	.size		_ZN39_INTERNAL_d7bd12de_4_k_cu_70d67b17_25514cuda3std6ranges3__45__cpo9iter_moveE,(_ZN39_INTERNAL_d7bd12de_4_k_cu_70d67b17_25514cuda3std3__45__cpo5beginE - _ZN39_INTERNAL_d7bd12de_4_k_cu_70d67b17_25514cuda3std6ranges3__45__cpo9iter_moveE)
_ZN39_INTERNAL_d7bd12de_4_k_cu_70d67b17_25514cuda3std6ranges3__45__cpo9iter_moveE:
	.zero		1
	.type		_ZN39_INTERNAL_d7bd12de_4_k_cu_70d67b17_25514cuda3std3__45__cpo5beginE,@object
	.size		_ZN39_INTERNAL_d7bd12de_4_k_cu_70d67b17_25514cuda3std3__45__cpo5beginE,(_ZN39_INTERNAL_d7bd12de_4_k_cu_70d67b17_25514cuda3std3__441_GLOBAL__N__d7bd12de_4_k_cu_70d67b17_25516ignoreE - _ZN39_INTERNAL_d7bd12de_4_k_cu_70d67b17_25514cuda3std3__45__cpo5beginE)
_ZN39_INTERNAL_d7bd12de_4_k_cu_70d67b17_25514cuda3std3__45__cpo5beginE:
	.zero		1
	.type		_ZN39_INTERNAL_d7bd12de_4_k_cu_70d67b17_25514cuda3std3__441_GLOBAL__N__d7bd12de_4_k_cu_70d67b17_25516ignoreE,@object
	.size		_ZN39_INTERNAL_d7bd12de_4_k_cu_70d67b17_25514cuda3std3__441_GLOBAL__N__d7bd12de_4_k_cu_70d67b17_25516ignoreE,(_ZN39_INTERNAL_d7bd12de_4_k_cu_70d67b17_25514cute7productE - _ZN39_INTERNAL_d7bd12de_4_k_cu_70d67b17_25514cuda3std3__441_GLOBAL__N__d7bd12de_4_k_cu_70d67b17_25516ignoreE)
_ZN39_INTERNAL_d7bd12de_4_k_cu_70d67b17_25514cuda3std3__441_GLOBAL__N__d7bd12de_4_k_cu_70d67b17_25516ignoreE:
	.zero		1
	.type		_ZN39_INTERNAL_d7bd12de_4_k_cu_70d67b17_25514cute7productE,@object
	.size		_ZN39_INTERNAL_d7bd12de_4_k_cu_70d67b17_25514cute7productE,(_ZN39_INTERNAL_d7bd12de_4_k_cu_70d67b17_25514cuda3std3__45__cpo3endE - _ZN39_INTERNAL_d7bd12de_4_k_cu_70d67b17_25514cute7productE)
_ZN39_INTERNAL_d7bd12de_4_k_cu_70d67b17_25514cute7productE:
	.zero		1
	.type		_ZN39_INTERNAL_d7bd12de_4_k_cu_70d67b17_25514cuda3std3__45__cpo3endE,@object
	.size		_ZN39_INTERNAL_d7bd12de_4_k_cu_70d67b17_25514cuda3std3__45__cpo3endE,(_ZN39_INTERNAL_d7bd12de_4_k_cu_70d67b17_25514cuda3std3__419piecewise_constructE - _ZN39_INTERNAL_d7bd12de_4_k_cu_70d67b17_25514cuda3std3__45__cpo3endE)
_ZN39_INTERNAL_d7bd12de_4_k_cu_70d67b17_25514cuda3std3__45__cpo3endE:
	.zero		1
	.type		_ZN39_INTERNAL_d7bd12de_4_k_cu_70d67b17_25514cuda3std3__419piecewise_constructE,@object
	.size		_ZN39_INTERNAL_d7bd12de_4_k_cu_70d67b17_25514cuda3std3__419piecewise_constructE,(_ZN39_INTERNAL_d7bd12de_4_k_cu_70d67b17_25514cuda3std3__45__cpo4cendE - _ZN39_INTERNAL_d7bd12de_4_k_cu_70d67b17_25514cuda3std3__419piecewise_constructE)
_ZN39_INTERNAL_d7bd12de_4_k_cu_70d67b17_25514cuda3std3__419piecewise_constructE:
	.zero		1
	.type		_ZN39_INTERNAL_d7bd12de_4_k_cu_70d67b17_25514cuda3std3__45__cpo4cendE,@object
	.size		_ZN39_INTERNAL_d7bd12de_4_k_cu_70d67b17_25514cuda3std3__45__cpo4cendE,(_ZN39_INTERNAL_d7bd12de_4_k_cu_70d67b17_25514cuda3std6ranges3__45__cpo4swapE - _ZN39_INTERNAL_d7bd12de_4_k_cu_70d67b17_25514cuda3std3__45__cpo4cendE)
_ZN39_INTERNAL_d7bd12de_4_k_cu_70d67b17_25514cuda3std3__45__cpo4cendE:
	.zero		1
	.type		_ZN39_INTERNAL_d7bd12de_4_k_cu_70d67b17_25514cuda3std6ranges3__45__cpo4swapE,@object
	.size		_ZN39_INTERNAL_d7bd12de_4_k_cu_70d67b17_25514cuda3std6ranges3__45__cpo4swapE,(.L_8 - _ZN39_INTERNAL_d7bd12de_4_k_cu_70d67b17_25514cuda3std6ranges3__45__cpo4swapE)
_ZN39_INTERNAL_d7bd12de_4_k_cu_70d67b17_25514cuda3std6ranges3__45__cpo4swapE:
	.zero		1
.L_8:


//--------------------- .nv.constant0._ZN7cutlass13device_kernelINS_4fmha6kernel13FmhaKernelTmaINS1_10collective15FmhaMainloopTmaINS_10bfloat16_tEfN4cute5tupleIJNS7_1CILi64EEESA_NS9_ILi32EEEEEENS4_13DefaultFusionEJEEENS4_15FmhaFwdEpilogueIS6_fNS8_IJSA_SB_SA_EEEEEJEEEEEvNT_6ParamsE --------------------------
	.section	.nv.constant0._ZN7cutlass13device_kernelINS_4fmha6kernel13FmhaKernelTmaINS1_10collective15FmhaMainloopTmaINS_10bfloat16_tEfN4cute5tupleIJNS7_1CILi64EEESA_NS9_ILi32EEEEEENS4_13DefaultFusionEJEEENS4_15FmhaFwdEpilogueIS6_fNS8_IJSA_SB_SA_EEEEEJEEEEEvNT_6ParamsE,"a",@progbits
	.sectionflags	@""
	.align	4
.nv.constant0._ZN7cutlass13device_kernelINS_4fmha6kernel13FmhaKernelTmaINS1_10collective15FmhaMainloopTmaINS_10bfloat16_tEfN4cute5tupleIJNS7_1CILi64EEESA_NS9_ILi32EEEEEENS4_13DefaultFusionEJEEENS4_15FmhaFwdEpilogueIS6_fNS8_IJSA_SB_SA_EEEEEJEEEEEvNT_6ParamsE:
	.zero		2688


//--------------------- SYMBOLS --------------------------

	.type		.nv.reservedSmem.offset0,@object
	.size		.nv.reservedSmem.offset0,0x4
	.type		__assertfail,@function
